	.target	sm_100a

	.elftype	@"ET_EXEC"


//--------------------- .note.nv.tkinfo           --------------------------
	.section	.note.nv.tkinfo,"",@"SHT_NOTE"
	.sectionflags	@"SHF_NOTE_NV_TKINFO"
	.tkinfo
        /*0018*/ 	.word	0x00000002
        /*0030*/ 	.string	""
        /*0030*/ 	.string	"ptxas"
        /*0030*/ 	.string	"Cuda compilation tools, release 13.0, V13.0.88"
        /*0030*/ 	.string	"Build cuda_13.0.r13.0/compiler.36424714_0"
        /*0030*/ 	.string	"-arch sm_100a -m 64 "



//--------------------- .note.nv.cuinfo           --------------------------
	.section	.note.nv.cuinfo,"",@"SHT_NOTE"
	.sectionflags	@"SHF_NOTE_NV_CUINFO"
        /*0018*/ 	.short	0x0002
        /*001a*/ 	.short	0x0064
        /*001c*/ 	.short	0x0082
	.zero		2


//--------------------- .nv.info                  --------------------------
	.section	.nv.info,"",@"SHT_CUDA_INFO"
	.align	4


	//----- nvinfo : EIATTR_REGCOUNT
	.align		4
        /*0000*/ 	.byte	0x04, 0x2f
        /*0002*/ 	.short	(.L_19 - .L_18)
	.align		4
.L_18:
        /*0004*/ 	.word	index@(_ZN7cutlass13device_kernelINS_4gemm6kernel13GemmUniversalIN4cute5tupleIJiiiiEEENS1_10collective13CollectiveMmaINS1_35MainloopSm100TmaUmmaWarpSpecializedILi4ELi2ELi4ENS5_IJNS4_1CILi1EEESB_SB_EEEEENS5_IJNSA_ILi64EEENSA_ILi256EEESE_EEENS_10bfloat16_tENS5_IJlSB_lEEESH_SI_NS4_8TiledMMAINS4_8MMA_AtomIJNS4_20SM100_MMA_F16BF16_SSISH_SH_fLi64ELi256ELNS4_4UMMA5MajorE0ELSN_0ELNSM_7ScaleInE0ELSO_0EEEEEENS4_6LayoutISC_NS5_IJNSA_ILi0EEESS_SS_EEEEENS5_IJNS4_10UnderscoreESV_SV_EEEEENS4_13SM90_TMA_LOADENS4_14ComposedLayoutINS4_7SwizzleILi3ELi4ELi3EEENS4_18smem_ptr_flag_bitsILi16EEENSR_INS5_IJNSA_ILi8EEESE_EEENS5_IJSE_SB_EEEEEEEvNS4_8identityESY_S18_vS19_EENS_8epilogue10collective18CollectiveEpilogueINS1B_23Sm100TmaWarpSpecializedILi4ELi2ELi32ELb1ELb0EEEJSG_NS5_IJNSR_ISE_SB_EES1G_EEESH_SI_SH_SI_NS1B_6fusion15FusionCallbacksIS1F_NS1I_17LinearCombinationISH_fSH_fLNS_15FloatRoundStyleE2EEESG_S1H_JEEENS4_5SM1004TMEM4LOAD26SM100_TMEM_LOAD_16dp256b8xESY_S18_NS4_17SM75_U32x4_LDSM_NENS4_14SM90_TMA_STOREES18_NS4_17SM90_U32x4_STSM_NENS4_39AutoVectorizingCopyWithAssumedAlignmentILi128EEEEEEvvEEEEvNT_6ParamsE)
        /*0008*/ 	.word	0x00000070


	//----- nvinfo : EIATTR_FRAME_SIZE
	.align		4
.L_19:
        /*000c*/ 	.byte	0x04, 0x11
        /*000e*/ 	.short	(.L_21 - .L_20)
	.align		4
.L_20:
        /*0010*/ 	.word	index@($__internal_2_$__cuda_sm10x_tcgen05_guardrail_trap_unallocated_columns_being_dealloced)
        /*0014*/ 	.word	0x00000000


	//----- nvinfo : EIATTR_FRAME_SIZE
	.align		4
.L_21:
        /*0018*/ 	.byte	0x04, 0x11
        /*001a*/ 	.short	(.L_23 - .L_22)
	.align		4
.L_22:
        /*001c*/ 	.word	index@($__internal_1_$__cuda_sm10x_tcgen05_guardrail_trap_phase_invalid_during_alloc)
        /*0020*/ 	.word	0x00000000


	//----- nvinfo : EIATTR_FRAME_SIZE
	.align		4
.L_23:
        /*0024*/ 	.byte	0x04, 0x11
        /*0026*/ 	.short	(.L_25 - .L_24)
	.align		4
.L_24:
        /*0028*/ 	.word	index@($__internal_0_$__cuda_sm10x_tcgen05_guardrail_trap_col_being_dealloced_not_returned_by_alloc)
        /*002c*/ 	.word	0x00000000


	//----- nvinfo : EIATTR_FRAME_SIZE
	.align		4
.L_25:
        /*0030*/ 	.byte	0x04, 0x11
        /*0032*/ 	.short	(.L_27 - .L_26)
	.align		4
.L_26:
        /*0034*/ 	.word	index@(_ZN7cutlass13device_kernelINS_4gemm6kernel13GemmUniversalIN4cute5tupleIJiiiiEEENS1_10collective13CollectiveMmaINS1_35MainloopSm100TmaUmmaWarpSpecializedILi4ELi2ELi4ENS5_IJNS4_1CILi1EEESB_SB_EEEEENS5_IJNSA_ILi64EEENSA_ILi256EEESE_EEENS_10bfloat16_tENS5_IJlSB_lEEESH_SI_NS4_8TiledMMAINS4_8MMA_AtomIJNS4_20SM100_MMA_F16BF16_SSISH_SH_fLi64ELi256ELNS4_4UMMA5MajorE0ELSN_0ELNSM_7ScaleInE0ELSO_0EEEEEENS4_6LayoutISC_NS5_IJNSA_ILi0EEESS_SS_EEEEENS5_IJNS4_10UnderscoreESV_SV_EEEEENS4_13SM90_TMA_LOADENS4_14ComposedLayoutINS4_7SwizzleILi3ELi4ELi3EEENS4_18smem_ptr_flag_bitsILi16EEENSR_INS5_IJNSA_ILi8EEESE_EEENS5_IJSE_SB_EEEEEEEvNS4_8identityESY_S18_vS19_EENS_8epilogue10collective18CollectiveEpilogueINS1B_23Sm100TmaWarpSpecializedILi4ELi2ELi32ELb1ELb0EEEJSG_NS5_IJNSR_ISE_SB_EES1G_EEESH_SI_SH_SI_NS1B_6fusion15FusionCallbacksIS1F_NS1I_17LinearCombinationISH_fSH_fLNS_15FloatRoundStyleE2EEESG_S1H_JEEENS4_5SM1004TMEM4LOAD26SM100_TMEM_LOAD_16dp256b8xESY_S18_NS4_17SM75_U32x4_LDSM_NENS4_14SM90_TMA_STOREES18_NS4_17SM90_U32x4_STSM_NENS4_39AutoVectorizingCopyWithAssumedAlignmentILi128EEEEEEvvEEEEvNT_6ParamsE)
        /*0038*/ 	.word	0x00000000


	//----- nvinfo : EIATTR_MIN_STACK_SIZE
	.align		4
.L_27:
        /*003c*/ 	.byte	0x04, 0x12
        /*003e*/ 	.short	(.L_29 - .L_28)
	.align		4
.L_28:
        /*0040*/ 	.word	index@(_ZN7cutlass13device_kernelINS_4gemm6kernel13GemmUniversalIN4cute5tupleIJiiiiEEENS1_10collective13CollectiveMmaINS1_35MainloopSm100TmaUmmaWarpSpecializedILi4ELi2ELi4ENS5_IJNS4_1CILi1EEESB_SB_EEEEENS5_IJNSA_ILi64EEENSA_ILi256EEESE_EEENS_10bfloat16_tENS5_IJlSB_lEEESH_SI_NS4_8TiledMMAINS4_8MMA_AtomIJNS4_20SM100_MMA_F16BF16_SSISH_SH_fLi64ELi256ELNS4_4UMMA5MajorE0ELSN_0ELNSM_7ScaleInE0ELSO_0EEEEEENS4_6LayoutISC_NS5_IJNSA_ILi0EEESS_SS_EEEEENS5_IJNS4_10UnderscoreESV_SV_EEEEENS4_13SM90_TMA_LOADENS4_14ComposedLayoutINS4_7SwizzleILi3ELi4ELi3EEENS4_18smem_ptr_flag_bitsILi16EEENSR_INS5_IJNSA_ILi8EEESE_EEENS5_IJSE_SB_EEEEEEEvNS4_8identityESY_S18_vS19_EENS_8epilogue10collective18CollectiveEpilogueINS1B_23Sm100TmaWarpSpecializedILi4ELi2ELi32ELb1ELb0EEEJSG_NS5_IJNSR_ISE_SB_EES1G_EEESH_SI_SH_SI_NS1B_6fusion15FusionCallbacksIS1F_NS1I_17LinearCombinationISH_fSH_fLNS_15FloatRoundStyleE2EEESG_S1H_JEEENS4_5SM1004TMEM4LOAD26SM100_TMEM_LOAD_16dp256b8xESY_S18_NS4_17SM75_U32x4_LDSM_NENS4_14SM90_TMA_STOREES18_NS4_17SM90_U32x4_STSM_NENS4_39AutoVectorizingCopyWithAssumedAlignmentILi128EEEEEEvvEEEEvNT_6ParamsE)
        /*0044*/ 	.word	0x00000000
.L_29:


//--------------------- .nv.compat                --------------------------
	.section	.nv.compat,"",@"SHT_CUDA_COMPAT_INFO"
	.align	4
        /*0000*/ 	.byte	0x02, 0x09, 0x01, 0x00, 0x02, 0x02, 0x02, 0x00, 0x02, 0x05, 0x05, 0x00, 0x03, 0x07, 0x01, 0x01
        /*0010*/ 	.byte	0x02, 0x03, 0x01, 0x00, 0x02, 0x06, 0x01, 0x00, 0x04, 0x0b, 0x08, 0x00, 0x09, 0x00, 0x00, 0x00
        /*0020*/ 	.byte	0x00, 0x00, 0x00, 0x00


//--------------------- .nv.info._ZN7cutlass13device_kernelINS_4gemm6kernel13GemmUniversalIN4cute5tupleIJiiiiEEENS1_10collective13CollectiveMmaINS1_35MainloopSm100TmaUmmaWarpSpecializedILi4ELi2ELi4ENS5_IJNS4_1CILi1EEESB_SB_EEEEENS5_IJNSA_ILi64EEENSA_ILi256EEESE_EEENS_10bfloat16_tENS5_IJlSB_lEEESH_SI_NS4_8TiledMMAINS4_8MMA_AtomIJNS4_20SM100_MMA_F16BF16_SSISH_SH_fLi64ELi256ELNS4_4UMMA5MajorE0ELSN_0ELNSM_7ScaleInE0ELSO_0EEEEEENS4_6LayoutISC_NS5_IJNSA_ILi0EEESS_SS_EEEEENS5_IJNS4_10UnderscoreESV_SV_EEEEENS4_13SM90_TMA_LOADENS4_14ComposedLayoutINS4_7SwizzleILi3ELi4ELi3EEENS4_18smem_ptr_flag_bitsILi16EEENSR_INS5_IJNSA_ILi8EEESE_EEENS5_IJSE_SB_EEEEEEEvNS4_8identityESY_S18_vS19_EENS_8epilogue10collective18CollectiveEpilogueINS1B_23Sm100TmaWarpSpecializedILi4ELi2ELi32ELb1ELb0EEEJSG_NS5_IJNSR_ISE_SB_EES1G_EEESH_SI_SH_SI_NS1B_6fusion15FusionCallbacksIS1F_NS1I_17LinearCombinationISH_fSH_fLNS_15FloatRoundStyleE2EEESG_S1H_JEEENS4_5SM1004TMEM4LOAD26SM100_TMEM_LOAD_16dp256b8xESY_S18_NS4_17SM75_U32x4_LDSM_NENS4_14SM90_TMA_STOREES18_NS4_17SM90_U32x4_STSM_NENS4_39AutoVectorizingCopyWithAssumedAlignmentILi128EEEEEEvvEEEEvNT_6ParamsE --------------------------
	.section	.nv.info._ZN7cutlass13device_kernelINS_4gemm6kernel13GemmUniversalIN4cute5tupleIJiiiiEEENS1_10collective13CollectiveMmaINS1_35MainloopSm100TmaUmmaWarpSpecializedILi4ELi2ELi4ENS5_IJNS4_1CILi1EEESB_SB_EEEEENS5_IJNSA_ILi64EEENSA_ILi256EEESE_EEENS_10bfloat16_tENS5_IJlSB_lEEESH_SI_NS4_8TiledMMAINS4_8MMA_AtomIJNS4_20SM100_MMA_F16BF16_SSISH_SH_fLi64ELi256ELNS4_4UMMA5MajorE0ELSN_0ELNSM_7ScaleInE0ELSO_0EEEEEENS4_6LayoutISC_NS5_IJNSA_ILi0EEESS_SS_EEEEENS5_IJNS4_10UnderscoreESV_SV_EEEEENS4_13SM90_TMA_LOADENS4_14ComposedLayoutINS4_7SwizzleILi3ELi4ELi3EEENS4_18smem_ptr_flag_bitsILi16EEENSR_INS5_IJNSA_ILi8EEESE_EEENS5_IJSE_SB_EEEEEEEvNS4_8identityESY_S18_vS19_EENS_8epilogue10collective18CollectiveEpilogueINS1B_23Sm100TmaWarpSpecializedILi4ELi2ELi32ELb1ELb0EEEJSG_NS5_IJNSR_ISE_SB_EES1G_EEESH_SI_SH_SI_NS1B_6fusion15FusionCallbacksIS1F_NS1I_17LinearCombinationISH_fSH_fLNS_15FloatRoundStyleE2EEESG_S1H_JEEENS4_5SM1004TMEM4LOAD26SM100_TMEM_LOAD_16dp256b8xESY_S18_NS4_17SM75_U32x4_LDSM_NENS4_14SM90_TMA_STOREES18_NS4_17SM90_U32x4_STSM_NENS4_39AutoVectorizingCopyWithAssumedAlignmentILi128EEEEEEvvEEEEvNT_6ParamsE,"",@"SHT_CUDA_INFO"
	.sectionflags	@""
	.align	4


	//----- nvinfo : EIATTR_CUDA_API_VERSION
	.align		4
        /*0000*/ 	.byte	0x04, 0x37
        /*0002*/ 	.short	(.L_31 - .L_30)
.L_30:
        /*0004*/ 	.word	0x00000082


	//----- nvinfo : EIATTR_KPARAM_INFO
	.align		4
.L_31:
        /*0008*/ 	.byte	0x04, 0x17
        /*000a*/ 	.short	(.L_33 - .L_32)
.L_32:
        /*000c*/ 	.word	0x00000000
        /*0010*/ 	.short	0x0000
        /*0012*/ 	.short	0x0000
        /*0014*/ 	.byte	0x00, 0xf0, 0x01, 0x20


	//----- nvinfo : EIATTR_AT_ENTRY_FRAGMENTS
	.align		4
.L_33:
        /*0018*/ 	.byte	0x04, 0x4f
        /*001a*/ 	.short	(.L_35 - .L_34)


	//   ....[0]....
.L_34:
        /*001c*/ 	.word	0x00000006


	//----- nvinfo : EIATTR_RESERVED_SMEM_USED
	.align		4
.L_35:
        /*0020*/ 	.byte	0x01, 0x41
	.zero		2


	//----- nvinfo : EIATTR_SPARSE_MMA_MASK
	.align		4
        /*0024*/ 	.byte	0x03, 0x50
        /*0026*/ 	.short	0x0000


	//----- nvinfo : EIATTR_TCGEN05_1CTA_USED
	.align		4
        /*0028*/ 	.byte	0x01, 0x51
	.zero		2


	//----- nvinfo : EIATTR_MAXREG_COUNT
	.align		4
        /*002c*/ 	.byte	0x03, 0x1b
        /*002e*/ 	.short	0x00ff


	//----- nvinfo : EIATTR_NUM_BARRIERS
	.align		4
        /*0030*/ 	.byte	0x02, 0x4c
        /*0032*/ 	.byte	0x07
	.zero		1


	//----- nvinfo : EIATTR_EXTERNS
	.align		4
        /*0034*/ 	.byte	0x04, 0x0f
        /*0036*/ 	.short	(.L_37 - .L_36)


	//   ....[0]....
	.align		4
.L_36:
        /*0038*/ 	.word	index@(__assertfail)


	//----- nvinfo : EIATTR_MERCURY_ISA_VERSION
	.align		4
.L_37:
        /*003c*/ 	.byte	0x03, 0x5f
        /*003e*/ 	.short	0x0101


	//----- nvinfo : EIATTR_INT_WARP_WIDE_INSTR_OFFSETS
	.align		4
        /*0040*/ 	.byte	0x04, 0x31
        /*0042*/ 	.short	(.L_39 - .L_38)


	//   ....[0]....
.L_38:
        /*0044*/ 	.word	0x00001de0


	//   ....[1]....
        /*0048*/ 	.word	0x00003880


	//   ....[2]....
        /*004c*/ 	.word	0x000038b0


	//   ....[3]....
        /*0050*/ 	.word	0x00003900


	//   ....[4]....
        /*0054*/ 	.word	0x00004220


	//   ....[5]....
        /*0058*/ 	.word	0x00004280


	//   ....[6]....
        /*005c*/ 	.word	0x00004360


	//   ....[7]....
        /*0060*/ 	.word	0x000043d0


	//   ....[8]....
        /*0064*/ 	.word	0x000044e0


	//   ....[9]....
        /*0068*/ 	.word	0x00004570


	//   ....[10]....
        /*006c*/ 	.word	0x00004740


	//   ....[11]....
        /*0070*/ 	.word	0x000048a0


	//----- nvinfo : EIATTR_COOP_GROUP_MASK_REGIDS
	.align		4
.L_39:
        /*0074*/ 	.byte	0x04, 0x29
        /*0076*/ 	.short	(.L_41 - .L_40)


	//   ....[0]....
.L_40:
        /*0078*/ 	.word	0xffffffff


	//   ....[1]....
        /*007c*/ 	.word	0xffffffff


	//   ....[2]....
        /*0080*/ 	.word	0xffffffff


	//   ....[3]....
        /*0084*/ 	.word	0xffffffff


	//   ....[4]....
        /*0088*/ 	.word	0xffffffff


	//   ....[5]....
        /*008c*/ 	.word	0xffffffff


	//   ....[6]....
        /*0090*/ 	.word	0xffffffff


	//   ....[7]....
        /*0094*/ 	.word	0xffffffff


	//   ....[8]....
        /*0098*/ 	.word	0xffffffff


	//   ....[9]....
        /*009c*/ 	.word	0xffffffff


	//   ....[10]....
        /*00a0*/ 	.word	0xffffffff


	//   ....[11]....
        /*00a4*/ 	.word	0xffffffff


	//   ....[12]....
        /*00a8*/ 	.word	0xffffffff


	//----- nvinfo : EIATTR_COOP_GROUP_INSTR_OFFSETS
	.align		4
.L_41:
        /*00ac*/ 	.byte	0x04, 0x28
        /*00ae*/ 	.short	(.L_43 - .L_42)


	//   ....[0]....
.L_42:
        /*00b0*/ 	.word	0x00000090


	//   ....[1]....
        /*00b4*/ 	.word	0x000004d0


	//   ....[2]....
        /*00b8*/ 	.word	0x00000640


	//   ....[3]....
        /*00bc*/ 	.word	0x000007e0


	//   ....[4]....
        /*00c0*/ 	.word	0x000008e0


	//   ....[5]....
        /*00c4*/ 	.word	0x00000a50


	//   ....[6]....
        /*00c8*/ 	.word	0x00000bf0


	//   ....[7]....
        /*00cc*/ 	.word	0x00001cc0


	//   ....[8]....
        /*00d0*/ 	.word	0x00002aa0


	//   ....[9]....
        /*00d4*/ 	.word	0x00002cb0


	//   ....[10]....
        /*00d8*/ 	.word	0x00002ce0


	//   ....[11]....
        /*00dc*/ 	.word	0x00003770


	//   ....[12]....
        /*00e0*/ 	.word	0x000039a0


	//----- nvinfo : EIATTR_VRC_CTA_INIT_COUNT
	.align		4
.L_43:
        /*00e4*/ 	.byte	0x02, 0x4a
        /*00e6*/ 	.byte	0x80
	.zero		1


	//----- nvinfo : EIATTR_SYSCALL_OFFSETS
	.align		4
        /*00e8*/ 	.byte	0x04, 0x46
        /*00ea*/ 	.short	(.L_45 - .L_44)


	//   ....[0]....
.L_44:
        /*00ec*/ 	.word	0x00005350


	//   ....[1]....
        /*00f0*/ 	.word	0x00005440


	//   ....[2]....
        /*00f4*/ 	.word	0x00005c70


	//   ....[3]....
        /*00f8*/ 	.word	0x00006930


	//   ....[4]....
        /*00fc*/ 	.word	0x00007590


	//   ....[5]....
        /*0100*/ 	.word	0x000081f0


	//----- nvinfo : EIATTR_MBARRIER_INSTR_OFFSETS
	.align		4
.L_45:
        /*0104*/ 	.byte	0x04, 0x39
        /*0106*/ 	.short	(.L_47 - .L_46)


	//   ....[0]....
.L_46:
        /*0108*/ 	.word	0x000005b0
        /*010c*/ 	.word	0x000000ff
        /*0110*/ 	.word	0x00000000
        /*0114*/ 	.short	0x0100
        /*0116*/ 	.byte	0x05
	.zero		1


	//   ....[1]....
        /*0118*/ 	.word	0x000005c0
        /*011c*/ 	.word	0x000000ff
        /*0120*/ 	.word	0x00000020
        /*0124*/ 	.short	0x0100
        /*0126*/ 	.byte	0x05
	.zero		1


	//   ....[2]....
        /*0128*/ 	.word	0x000005d0
        /*012c*/ 	.word	0x000000ff
        /*0130*/ 	.word	0x00000008
        /*0134*/ 	.short	0x0100
        /*0136*/ 	.byte	0x05
	.zero		1


	//   ....[3]....
        /*0138*/ 	.word	0x000005e0
        /*013c*/ 	.word	0x000000ff
        /*0140*/ 	.word	0x00000028
        /*0144*/ 	.short	0x0100
        /*0146*/ 	.byte	0x05
	.zero		1


	//   ....[4]....
        /*0148*/ 	.word	0x000005f0
        /*014c*/ 	.word	0x000000ff
        /*0150*/ 	.word	0x00000010
        /*0154*/ 	.short	0x0100
        /*0156*/ 	.byte	0x05
	.zero		1


	//   ....[5]....
        /*0158*/ 	.word	0x00000600
        /*015c*/ 	.word	0x000000ff
        /*0160*/ 	.word	0x00000030
        /*0164*/ 	.short	0x0100
        /*0166*/ 	.byte	0x05
	.zero		1


	//   ....[6]....
        /*0168*/ 	.word	0x00000610
        /*016c*/ 	.word	0x000000ff
        /*0170*/ 	.word	0x00000018
        /*0174*/ 	.short	0x0100
        /*0176*/ 	.byte	0x05
	.zero		1


	//   ....[7]....
        /*0178*/ 	.word	0x00000620
        /*017c*/ 	.word	0x000000ff
        /*0180*/ 	.word	0x00000038
        /*0184*/ 	.short	0x0100
        /*0186*/ 	.byte	0x05
	.zero		1


	//   ....[8]....
        /*0188*/ 	.word	0x00000750
        /*018c*/ 	.word	0x000000ff
        /*0190*/ 	.word	0x00000040
        /*0194*/ 	.short	0x0100
        /*0196*/ 	.byte	0x07
	.zero		1


	//   ....[9]....
        /*0198*/ 	.word	0x00000760
        /*019c*/ 	.word	0x000000ff
        /*01a0*/ 	.word	0x00000060
        /*01a4*/ 	.short	0x0100
        /*01a6*/ 	.byte	0x07
	.zero		1


	//   ....[10]....
        /*01a8*/ 	.word	0x00000770
        /*01ac*/ 	.word	0x000000ff
        /*01b0*/ 	.word	0x00000048
        /*01b4*/ 	.short	0x0100
        /*01b6*/ 	.byte	0x07
	.zero		1


	//   ....[11]....
        /*01b8*/ 	.word	0x00000780
        /*01bc*/ 	.word	0x000000ff
        /*01c0*/ 	.word	0x00000068
        /*01c4*/ 	.short	0x0100
        /*01c6*/ 	.byte	0x07
	.zero		1


	//   ....[12]....
        /*01c8*/ 	.word	0x00000790
        /*01cc*/ 	.word	0x000000ff
        /*01d0*/ 	.word	0x00000050
        /*01d4*/ 	.short	0x0100
        /*01d6*/ 	.byte	0x07
	.zero		1


	//   ....[13]....
        /*01d8*/ 	.word	0x000007a0
        /*01dc*/ 	.word	0x000000ff
        /*01e0*/ 	.word	0x00000070
        /*01e4*/ 	.short	0x0100
        /*01e6*/ 	.byte	0x07
	.zero		1


	//   ....[14]....
        /*01e8*/ 	.word	0x000007b0
        /*01ec*/ 	.word	0x000000ff
        /*01f0*/ 	.word	0x00000058
        /*01f4*/ 	.short	0x0100
        /*01f6*/ 	.byte	0x07
	.zero		1


	//   ....[15]....
        /*01f8*/ 	.word	0x000007c0
        /*01fc*/ 	.word	0x000000ff
        /*0200*/ 	.word	0x00000078
        /*0204*/ 	.short	0x0100
        /*0206*/ 	.byte	0x07
	.zero		1


	//   ....[16]....
        /*0208*/ 	.word	0x000008b0
        /*020c*/ 	.word	0x000000ff
        /*0210*/ 	.word	0x00000080
        /*0214*/ 	.short	0x0100
        /*0216*/ 	.byte	0x05
	.zero		1


	//   ....[17]....
        /*0218*/ 	.word	0x000008c0
        /*021c*/ 	.word	0x000000ff
        /*0220*/ 	.word	0x00000088
        /*0224*/ 	.short	0x0100
        /*0226*/ 	.byte	0x05
	.zero		1


	//   ....[18]....
        /*0228*/ 	.word	0x00000a00
        /*022c*/ 	.word	0x000000ff
        /*0230*/ 	.word	0x00000090
        /*0234*/ 	.short	0x0100
        /*0236*/ 	.byte	0x05
	.zero		1


	//   ....[19]....
        /*0238*/ 	.word	0x00000a10
        /*023c*/ 	.word	0x000000ff
        /*0240*/ 	.word	0x000000a0
        /*0244*/ 	.short	0x0100
        /*0246*/ 	.byte	0x05
	.zero		1


	//   ....[20]....
        /*0248*/ 	.word	0x00000a20
        /*024c*/ 	.word	0x000000ff
        /*0250*/ 	.word	0x00000098
        /*0254*/ 	.short	0x0100
        /*0256*/ 	.byte	0x05
	.zero		1


	//   ....[21]....
        /*0258*/ 	.word	0x00000a30
        /*025c*/ 	.word	0x000000ff
        /*0260*/ 	.word	0x000000a8
        /*0264*/ 	.short	0x0100
        /*0266*/ 	.byte	0x05
	.zero		1


	//   ....[22]....
        /*0268*/ 	.word	0x00000b60
        /*026c*/ 	.word	0x000000ff
        /*0270*/ 	.word	0x000000b0
        /*0274*/ 	.short	0x0100
        /*0276*/ 	.byte	0x07
	.zero		1


	//   ....[23]....
        /*0278*/ 	.word	0x00000b70
        /*027c*/ 	.word	0x000000ff
        /*0280*/ 	.word	0x000000d0
        /*0284*/ 	.short	0x0100
        /*0286*/ 	.byte	0x07
	.zero		1


	//   ....[24]....
        /*0288*/ 	.word	0x00000b80
        /*028c*/ 	.word	0x000000ff
        /*0290*/ 	.word	0x000000b8
        /*0294*/ 	.short	0x0100
        /*0296*/ 	.byte	0x07
	.zero		1


	//   ....[25]....
        /*0298*/ 	.word	0x00000b90
        /*029c*/ 	.word	0x000000ff
        /*02a0*/ 	.word	0x000000d8
        /*02a4*/ 	.short	0x0100
        /*02a6*/ 	.byte	0x07
	.zero		1


	//   ....[26]....
        /*02a8*/ 	.word	0x00000ba0
        /*02ac*/ 	.word	0x000000ff
        /*02b0*/ 	.word	0x000000c0
        /*02b4*/ 	.short	0x0100
        /*02b6*/ 	.byte	0x07
	.zero		1


	//   ....[27]....
        /*02b8*/ 	.word	0x00000bb0
        /*02bc*/ 	.word	0x000000ff
        /*02c0*/ 	.word	0x000000e0
        /*02c4*/ 	.short	0x0100
        /*02c6*/ 	.byte	0x07
	.zero		1


	//   ....[28]....
        /*02c8*/ 	.word	0x00000bc0
        /*02cc*/ 	.word	0x000000ff
        /*02d0*/ 	.word	0x000000c8
        /*02d4*/ 	.short	0x0100
        /*02d6*/ 	.byte	0x07
	.zero		1


	//   ....[29]....
        /*02d8*/ 	.word	0x00000bd0
        /*02dc*/ 	.word	0x000000ff
        /*02e0*/ 	.word	0x000000e8
        /*02e4*/ 	.short	0x0100
        /*02e6*/ 	.byte	0x07
	.zero		1


	//   ....[30]....
        /*02e8*/ 	.word	0x00000cc0
        /*02ec*/ 	.word	0x000000ff
        /*02f0*/ 	.word	0x000000f0
        /*02f4*/ 	.short	0x0100
        /*02f6*/ 	.byte	0x05
	.zero		1


	//   ....[31]....
        /*02f8*/ 	.word	0x00000cd0
        /*02fc*/ 	.word	0x000000ff
        /*0300*/ 	.word	0x00000100
        /*0304*/ 	.short	0x0100
        /*0306*/ 	.byte	0x05
	.zero		1


	//   ....[32]....
        /*0308*/ 	.word	0x00000ce0
        /*030c*/ 	.word	0x000000ff
        /*0310*/ 	.word	0x000000f8
        /*0314*/ 	.short	0x0100
        /*0316*/ 	.byte	0x05
	.zero		1


	//   ....[33]....
        /*0318*/ 	.word	0x00000cf0
        /*031c*/ 	.word	0x000000ff
        /*0320*/ 	.word	0x00000108
        /*0324*/ 	.short	0x0100
        /*0326*/ 	.byte	0x05
	.zero		1


	//   ....[34]....
        /*0328*/ 	.word	0x000015c0
        /*032c*/ 	.word	0x00000002
        /*0330*/ 	.word	0x00000100
        /*0334*/ 	.short	0x010a
        /*0336*/ 	.byte	0xff
	.zero		1


	//   ....[35]....
        /*0338*/ 	.word	0x000015f0
        /*033c*/ 	.word	0x00000002
        /*0340*/ 	.word	0x000000f0
        /*0344*/ 	.short	0x0101
        /*0346*/ 	.byte	0xff
	.zero		1


	//   ....[36]....
        /*0348*/ 	.word	0x000016c0
        /*034c*/ 	.word	0x000000ff
        /*0350*/ 	.word	0x00000020
        /*0354*/ 	.short	0x010a
        /*0356*/ 	.byte	0x08
	.zero		1


	//   ....[37]....
        /*0358*/ 	.word	0x00001760
        /*035c*/ 	.word	0x000000ff
        /*0360*/ 	.word	0x00000020
        /*0364*/ 	.short	0x010a
        /*0366*/ 	.byte	0x21
	.zero		1


	//   ....[38]....
        /*0368*/ 	.word	0x000018b0
        /*036c*/ 	.word	0x000000ff
        /*0370*/ 	.word	0x00000020
        /*0374*/ 	.short	0x010a
        /*0376*/ 	.byte	0x08
	.zero		1


	//   ....[39]....
        /*0378*/ 	.word	0x000019c0
        /*037c*/ 	.word	0x000000ff
        /*0380*/ 	.word	0x00000088
        /*0384*/ 	.short	0x0101
        /*0386*/ 	.byte	0x04
	.zero		1


	//   ....[40]....
        /*0388*/ 	.word	0x000019e0
        /*038c*/ 	.word	0x000000ff
        /*0390*/ 	.word	0x00000020
        /*0394*/ 	.short	0x010a
        /*0396*/ 	.byte	0x08
	.zero		1


	//   ....[41]....
        /*0398*/ 	.word	0x00001a60
        /*039c*/ 	.word	0x000000ff
        /*03a0*/ 	.word	0x00000020
        /*03a4*/ 	.short	0x010a
        /*03a6*/ 	.byte	0x11
	.zero		1


	//   ....[42]....
        /*03a8*/ 	.word	0x00001bb0
        /*03ac*/ 	.word	0x000000ff
        /*03b0*/ 	.word	0x00000020
        /*03b4*/ 	.short	0x010a
        /*03b6*/ 	.byte	0x08
	.zero		1


	//   ....[43]....
        /*03b8*/ 	.word	0x00001cf0
        /*03bc*/ 	.word	0x00000002
        /*03c0*/ 	.word	0x00000090
        /*03c4*/ 	.short	0x010a
        /*03c6*/ 	.byte	0xff
	.zero		1


	//   ....[44]....
        /*03c8*/ 	.word	0x00001db0
        /*03cc*/ 	.word	0x00000002
        /*03d0*/ 	.word	0x00000000
        /*03d4*/ 	.short	0x0101
        /*03d6*/ 	.byte	0xff
	.zero		1


	//   ....[45]....
        /*03d8*/ 	.word	0x00002310
        /*03dc*/ 	.word	0x000000ff
        /*03e0*/ 	.word	0x00000000
        /*03e4*/ 	.short	0x010a
        /*03e6*/ 	.byte	0x05
	.zero		1


	//   ....[46]....
        /*03e8*/ 	.word	0x000023a0
        /*03ec*/ 	.word	0x000000ff
        /*03f0*/ 	.word	0x00000000
        /*03f4*/ 	.short	0x010a
        /*03f6*/ 	.byte	0x05
	.zero		1


	//   ....[47]....
        /*03f8*/ 	.word	0x00002430
        /*03fc*/ 	.word	0x000000ff
        /*0400*/ 	.word	0x00000000
        /*0404*/ 	.short	0x010a
        /*0406*/ 	.byte	0x05
	.zero		1


	//   ....[48]....
        /*0408*/ 	.word	0x000024d0
        /*040c*/ 	.word	0x00000000
        /*0410*/ 	.word	0x00000000
        /*0414*/ 	.short	0x010a
        /*0416*/ 	.byte	0xff
	.zero		1


	//   ....[49]....
        /*0418*/ 	.word	0x000025f0
        /*041c*/ 	.word	0x00000000
        /*0420*/ 	.word	0x000000f0
        /*0424*/ 	.short	0x010a
        /*0426*/ 	.byte	0xff
	.zero		1


	//   ....[50]....
        /*0428*/ 	.word	0x00002660
        /*042c*/ 	.word	0x00000000
        /*0430*/ 	.word	0x00000000
        /*0434*/ 	.short	0x0101
        /*0436*/ 	.byte	0xff
	.zero		1


	//   ....[51]....
        /*0438*/ 	.word	0x00002680
        /*043c*/ 	.word	0x000000ff
        /*0440*/ 	.word	0x000000a0
        /*0444*/ 	.short	0x010a
        /*0446*/ 	.byte	0x05
	.zero		1


	//   ....[52]....
        /*0448*/ 	.word	0x000027a0
        /*044c*/ 	.word	0x00000000
        /*0450*/ 	.word	0x00000090
        /*0454*/ 	.short	0x010a
        /*0456*/ 	.byte	0xff
	.zero		1


	//   ....[53]....
        /*0458*/ 	.word	0x000028a0
        /*045c*/ 	.word	0x00000000
        /*0460*/ 	.word	0x00000000
        /*0464*/ 	.short	0x0101
        /*0466*/ 	.byte	0xff
	.zero		1


	//   ....[54]....
        /*0468*/ 	.word	0x00002930
        /*046c*/ 	.word	0x000000ff
        /*0470*/ 	.word	0x000000a0
        /*0474*/ 	.short	0x0106
        /*0476*/ 	.byte	0x05
	.zero		1


	//   ....[55]....
        /*0478*/ 	.word	0x00002950
        /*047c*/ 	.word	0x000000ff
        /*0480*/ 	.word	0x000000a0
        /*0484*/ 	.short	0x010a
        /*0486*/ 	.byte	0x05
	.zero		1


	//   ....[56]....
        /*0488*/ 	.word	0x000029e0
        /*048c*/ 	.word	0x000000ff
        /*0490*/ 	.word	0x000000a0
        /*0494*/ 	.short	0x0106
        /*0496*/ 	.byte	0x04
	.zero		1


	//   ....[57]....
        /*0498*/ 	.word	0x00002a20
        /*049c*/ 	.word	0x00000000
        /*04a0*/ 	.word	0x000000a0
        /*04a4*/ 	.short	0x010a
        /*04a6*/ 	.byte	0xff
	.zero		1


	//   ....[58]....
        /*04a8*/ 	.word	0x00002f60
        /*04ac*/ 	.word	0x00000000
        /*04b0*/ 	.word	0x00000090
        /*04b4*/ 	.short	0x010a
        /*04b6*/ 	.byte	0xff
	.zero		1


	//   ....[59]....
        /*04b8*/ 	.word	0x00003060
        /*04bc*/ 	.word	0x00000003
        /*04c0*/ 	.word	0x00000000
        /*04c4*/ 	.short	0x0101
        /*04c6*/ 	.byte	0xff
	.zero		1


	//   ....[60]....
        /*04c8*/ 	.word	0x00003070
        /*04cc*/ 	.word	0x000000ff
        /*04d0*/ 	.word	0x00000000
        /*04d4*/ 	.short	0x010a
        /*04d6*/ 	.byte	0x06
	.zero		1


	//   ....[61]....
        /*04d8*/ 	.word	0x000030f0
        /*04dc*/ 	.word	0x000000ff
        /*04e0*/ 	.word	0x000000d0
        /*04e4*/ 	.short	0x010a
        /*04e6*/ 	.byte	0x07
	.zero		1


	//   ....[62]....
        /*04e8*/ 	.word	0x000031d0
        /*04ec*/ 	.word	0x000000ff
        /*04f0*/ 	.word	0x00000000
        /*04f4*/ 	.short	0x010a
        /*04f6*/ 	.byte	0x06
	.zero		1


	//   ....[63]....
        /*04f8*/ 	.word	0x00003300
        /*04fc*/ 	.word	0x000000ff
        /*0500*/ 	.word	0x00000000
        /*0504*/ 	.short	0x010a
        /*0506*/ 	.byte	0x1a
	.zero		1


	//   ....[64]....
        /*0508*/ 	.word	0x000035a0
        /*050c*/ 	.word	0x000000ff
        /*0510*/ 	.word	0x00000000
        /*0514*/ 	.short	0x010a
        /*0516*/ 	.byte	0x06
	.zero		1


	//   ....[65]....
        /*0518*/ 	.word	0x00003630
        /*051c*/ 	.word	0x000000ff
        /*0520*/ 	.word	0x00000000
        /*0524*/ 	.short	0x010a
        /*0526*/ 	.byte	0x06
	.zero		1


	//   ....[66]....
        /*0528*/ 	.word	0x000036c0
        /*052c*/ 	.word	0x000000ff
        /*0530*/ 	.word	0x00000000
        /*0534*/ 	.short	0x010a
        /*0536*/ 	.byte	0x06
	.zero		1


	//   ....[67]....
        /*0538*/ 	.word	0x00003750
        /*053c*/ 	.word	0x000000ff
        /*0540*/ 	.word	0x00000000
        /*0544*/ 	.short	0x010a
        /*0546*/ 	.byte	0x07
	.zero		1


	//   ....[68]....
        /*0548*/ 	.word	0x00003bd0
        /*054c*/ 	.word	0x00000000
        /*0550*/ 	.word	0x00000090
        /*0554*/ 	.short	0x010a
        /*0556*/ 	.byte	0xff
	.zero		1


	//   ....[69]....
        /*0558*/ 	.word	0x00003c90
        /*055c*/ 	.word	0x00000000
        /*0560*/ 	.word	0x00000000
        /*0564*/ 	.short	0x0101
        /*0566*/ 	.byte	0xff
	.zero		1


	//   ....[70]....
        /*0568*/ 	.word	0x00003fb0
        /*056c*/ 	.word	0x000000ff
        /*0570*/ 	.word	0x00000088
        /*0574*/ 	.short	0x010a
        /*0576*/ 	.byte	0x07
	.zero		1


	//   ....[71]....
        /*0578*/ 	.word	0x000041a0
        /*057c*/ 	.word	0x000000ff
        /*0580*/ 	.word	0x00000060
        /*0584*/ 	.short	0x010a
        /*0586*/ 	.byte	0x07
	.zero		1


	//   ....[72]....
        /*0588*/ 	.word	0x00004310
        /*058c*/ 	.word	0x000000ff
        /*0590*/ 	.word	0x00000040
        /*0594*/ 	.short	0x010b
        /*0596*/ 	.byte	0x07
	.zero		1


	//   ....[73]....
        /*0598*/ 	.word	0x00004320
        /*059c*/ 	.word	0x000000ff
        /*05a0*/ 	.word	0x00000000
        /*05a4*/ 	.short	0x0101
        /*05a6*/ 	.byte	0x08
	.zero		1


	//   ....[74]....
        /*05a8*/ 	.word	0x00004330
        /*05ac*/ 	.word	0x000000ff
        /*05b0*/ 	.word	0x00000068
        /*05b4*/ 	.short	0x010a
        /*05b6*/ 	.byte	0x07
	.zero		1


	//   ....[75]....
        /*05b8*/ 	.word	0x00004480
        /*05bc*/ 	.word	0x000000ff
        /*05c0*/ 	.word	0x00000048
        /*05c4*/ 	.short	0x010b
        /*05c6*/ 	.byte	0x07
	.zero		1


	//   ....[76]....
        /*05c8*/ 	.word	0x00004490
        /*05cc*/ 	.word	0x000000ff
        /*05d0*/ 	.word	0x00000000
        /*05d4*/ 	.short	0x0101
        /*05d6*/ 	.byte	0x08
	.zero		1


	//   ....[77]....
        /*05d8*/ 	.word	0x000044a0
        /*05dc*/ 	.word	0x000000ff
        /*05e0*/ 	.word	0x00000070
        /*05e4*/ 	.short	0x010a
        /*05e6*/ 	.byte	0x07
	.zero		1


	//   ....[78]....
        /*05e8*/ 	.word	0x00004620
        /*05ec*/ 	.word	0x000000ff
        /*05f0*/ 	.word	0x00000050
        /*05f4*/ 	.short	0x010b
        /*05f6*/ 	.byte	0x07
	.zero		1


	//   ....[79]....
        /*05f8*/ 	.word	0x00004660
        /*05fc*/ 	.word	0x000000ff
        /*0600*/ 	.word	0x00000000
        /*0604*/ 	.short	0x0101
        /*0606*/ 	.byte	0x08
	.zero		1


	//   ....[80]....
        /*0608*/ 	.word	0x000046a0
        /*060c*/ 	.word	0x000000ff
        /*0610*/ 	.word	0x00000078
        /*0614*/ 	.short	0x010a
        /*0616*/ 	.byte	0x07
	.zero		1


	//   ....[81]....
        /*0618*/ 	.word	0x000048e0
        /*061c*/ 	.word	0x000000ff
        /*0620*/ 	.word	0x00000058
        /*0624*/ 	.short	0x010b
        /*0626*/ 	.byte	0x07
	.zero		1


	//   ....[82]....
        /*0628*/ 	.word	0x00004900
        /*062c*/ 	.word	0x000000ff
        /*0630*/ 	.word	0x00000000
        /*0634*/ 	.short	0x0101
        /*0636*/ 	.byte	0x0d
	.zero		1


	//   ....[83]....
        /*0638*/ 	.word	0x00004930
        /*063c*/ 	.word	0x000000ff
        /*0640*/ 	.word	0x00000060
        /*0644*/ 	.short	0x010a
        /*0646*/ 	.byte	0x07
	.zero		1


	//   ....[84]....
        /*0648*/ 	.word	0x00004950
        /*064c*/ 	.word	0x000000ff
        /*0650*/ 	.word	0x00000068
        /*0654*/ 	.short	0x010a
        /*0656*/ 	.byte	0x07
	.zero		1


	//   ....[85]....
        /*0658*/ 	.word	0x00004970
        /*065c*/ 	.word	0x000000ff
        /*0660*/ 	.word	0x00000070
        /*0664*/ 	.short	0x010a
        /*0666*/ 	.byte	0x07
	.zero		1


	//   ....[86]....
        /*0668*/ 	.word	0x000049b0
        /*066c*/ 	.word	0x00000000
        /*0670*/ 	.word	0x00000078
        /*0674*/ 	.short	0x010a
        /*0676*/ 	.byte	0xff
	.zero		1


	//   ....[87]....
        /*0678*/ 	.word	0x00004d10
        /*067c*/ 	.word	0x00000000
        /*0680*/ 	.word	0x00000090
        /*0684*/ 	.short	0x010a
        /*0686*/ 	.byte	0xff
	.zero		1


	//   ....[88]....
        /*0688*/ 	.word	0x00004e20
        /*068c*/ 	.word	0x00000000
        /*0690*/ 	.word	0x00000000
        /*0694*/ 	.short	0x0101
        /*0696*/ 	.byte	0xff
	.zero		1


	//   ....[89]....
        /*0698*/ 	.word	0x000058a0
        /*069c*/ 	.word	0x000000ff
        /*06a0*/ 	.word	0x00000040
        /*06a4*/ 	.short	0x010a
        /*06a6*/ 	.byte	0x30
	.zero		1


	//   ....[90]....
        /*06a8*/ 	.word	0x000058e0
        /*06ac*/ 	.word	0x00000040
        /*06b0*/ 	.word	0x000000b0
        /*06b4*/ 	.short	0x010a
        /*06b6*/ 	.byte	0xff
	.zero		1


	//   ....[91]....
        /*06b8*/ 	.word	0x00005a50
        /*06bc*/ 	.word	0x000000ff
        /*06c0*/ 	.word	0x00000040
        /*06c4*/ 	.short	0x010a
        /*06c6*/ 	.byte	0x30
	.zero		1


	//   ....[92]....
        /*06c8*/ 	.word	0x00005b50
        /*06cc*/ 	.word	0x00000040
        /*06d0*/ 	.word	0x000000b0
        /*06d4*/ 	.short	0x010a
        /*06d6*/ 	.byte	0xff
	.zero		1


	//   ....[93]....
        /*06d8*/ 	.word	0x00006650
        /*06dc*/ 	.word	0x00000000
        /*06e0*/ 	.word	0x00000000
        /*06e4*/ 	.short	0x0101
        /*06e6*/ 	.byte	0xff
	.zero		1


	//   ....[94]....
        /*06e8*/ 	.word	0x00006660
        /*06ec*/ 	.word	0x00000002
        /*06f0*/ 	.word	0x00000040
        /*06f4*/ 	.short	0x010a
        /*06f6*/ 	.byte	0xff
	.zero		1


	//   ....[95]....
        /*06f8*/ 	.word	0x00006730
        /*06fc*/ 	.word	0x00000002
        /*0700*/ 	.word	0x00000040
        /*0704*/ 	.short	0x010a
        /*0706*/ 	.byte	0xff
	.zero		1


	//   ....[96]....
        /*0708*/ 	.word	0x000072b0
        /*070c*/ 	.word	0x0000004a
        /*0710*/ 	.word	0x00000000
        /*0714*/ 	.short	0x0101
        /*0716*/ 	.byte	0xff
	.zero		1


	//   ....[97]....
        /*0718*/ 	.word	0x000072d0
        /*071c*/ 	.word	0x00000000
        /*0720*/ 	.word	0x00000040
        /*0724*/ 	.short	0x010a
        /*0726*/ 	.byte	0xff
	.zero		1


	//   ....[98]....
        /*0728*/ 	.word	0x00007390
        /*072c*/ 	.word	0x00000000
        /*0730*/ 	.word	0x00000040
        /*0734*/ 	.short	0x010a
        /*0736*/ 	.byte	0xff
	.zero		1


	//   ....[99]....
        /*0738*/ 	.word	0x00007f10
        /*073c*/ 	.word	0x0000004a
        /*0740*/ 	.word	0x00000000
        /*0744*/ 	.short	0x0101
        /*0746*/ 	.byte	0xff
	.zero		1


	//   ....[100]....
        /*0748*/ 	.word	0x00007f30
        /*074c*/ 	.word	0x00000002
        /*0750*/ 	.word	0x00000040
        /*0754*/ 	.short	0x010a
        /*0756*/ 	.byte	0xff
	.zero		1


	//   ....[101]....
        /*0758*/ 	.word	0x00007ff0
        /*075c*/ 	.word	0x00000002
        /*0760*/ 	.word	0x00000040
        /*0764*/ 	.short	0x010a
        /*0766*/ 	.byte	0xff
	.zero		1


	//   ....[102]....
        /*0768*/ 	.word	0x00008410
        /*076c*/ 	.word	0x000000ff
        /*0770*/ 	.word	0x00000000
        /*0774*/ 	.short	0x0101
        /*0776*/ 	.byte	0x05
	.zero		1


	//   ....[103]....
        /*0778*/ 	.word	0x00008bd0
        /*077c*/ 	.word	0x00000000
        /*0780*/ 	.word	0x00000000
        /*0784*/ 	.short	0x0101
        /*0786*/ 	.byte	0xff
	.zero		1


	//   ....[104]....
        /*0788*/ 	.word	0x00008e40
        /*078c*/ 	.word	0x000000ff
        /*0790*/ 	.word	0x00000000
        /*0794*/ 	.short	0x0101
        /*0796*/ 	.byte	0x04
	.zero		1


	//   ....[105]....
        /*0798*/ 	.word	0x00008e60
        /*079c*/ 	.word	0x00000002
        /*07a0*/ 	.word	0x00000100
        /*07a4*/ 	.short	0x010a
        /*07a6*/ 	.byte	0xff
	.zero		1


	//   ....[106]....
        /*07a8*/ 	.word	0x00008ec0
        /*07ac*/ 	.word	0x00000002
        /*07b0*/ 	.word	0x00000020
        /*07b4*/ 	.short	0x010a
        /*07b6*/ 	.byte	0xff
	.zero		1


	//   ....[107]....
        /*07b8*/ 	.word	0x00008f20
        /*07bc*/ 	.word	0x00000002
        /*07c0*/ 	.word	0x00000020
        /*07c4*/ 	.short	0x010a
        /*07c6*/ 	.byte	0xff
	.zero		1


	//   ....[108]....
        /*07c8*/ 	.word	0x00008f70
        /*07cc*/ 	.word	0x00000002
        /*07d0*/ 	.word	0x00000090
        /*07d4*/ 	.short	0x010a
        /*07d6*/ 	.byte	0xff
	.zero		1


	//   ....[109]....
        /*07d8*/ 	.word	0x00008fd0
        /*07dc*/ 	.word	0x00000000
        /*07e0*/ 	.word	0x00000000
        /*07e4*/ 	.short	0x010a
        /*07e6*/ 	.byte	0xff
	.zero		1


	//   ....[110]....
        /*07e8*/ 	.word	0x00009030
        /*07ec*/ 	.word	0x00000000
        /*07f0*/ 	.word	0x00000000
        /*07f4*/ 	.short	0x010a
        /*07f6*/ 	.byte	0xff
	.zero		1


	//   ....[111]....
        /*07f8*/ 	.word	0x00009090
        /*07fc*/ 	.word	0x00000000
        /*0800*/ 	.word	0x00000000
        /*0804*/ 	.short	0x010a
        /*0806*/ 	.byte	0xff
	.zero		1


	//   ....[112]....
        /*0808*/ 	.word	0x000090e0
        /*080c*/ 	.word	0x00000000
        /*0810*/ 	.word	0x000000f0
        /*0814*/ 	.short	0x010a
        /*0816*/ 	.byte	0xff
	.zero		1


	//   ....[113]....
        /*0818*/ 	.word	0x00009140
        /*081c*/ 	.word	0x00000000
        /*0820*/ 	.word	0x000000a0
        /*0824*/ 	.short	0x010a
        /*0826*/ 	.byte	0xff
	.zero		1


	//   ....[114]....
        /*0828*/ 	.word	0x00009190
        /*082c*/ 	.word	0x00000000
        /*0830*/ 	.word	0x00000090
        /*0834*/ 	.short	0x010a
        /*0836*/ 	.byte	0xff
	.zero		1


	//   ....[115]....
        /*0838*/ 	.word	0x000091f0
        /*083c*/ 	.word	0x00000000
        /*0840*/ 	.word	0x000000a0
        /*0844*/ 	.short	0x010a
        /*0846*/ 	.byte	0xff
	.zero		1


	//   ....[116]....
        /*0848*/ 	.word	0x00009240
        /*084c*/ 	.word	0x00000000
        /*0850*/ 	.word	0x00000090
        /*0854*/ 	.short	0x010a
        /*0856*/ 	.byte	0xff
	.zero		1


	//   ....[117]....
        /*0858*/ 	.word	0x000092a0
        /*085c*/ 	.word	0x00000002
        /*0860*/ 	.word	0x000000d0
        /*0864*/ 	.short	0x010a
        /*0866*/ 	.byte	0xff
	.zero		1


	//   ....[118]....
        /*0868*/ 	.word	0x00009300
        /*086c*/ 	.word	0x00000000
        /*0870*/ 	.word	0x00000000
        /*0874*/ 	.short	0x010a
        /*0876*/ 	.byte	0xff
	.zero		1


	//   ....[119]....
        /*0878*/ 	.word	0x00009360
        /*087c*/ 	.word	0x00000000
        /*0880*/ 	.word	0x00000000
        /*0884*/ 	.short	0x010a
        /*0886*/ 	.byte	0xff
	.zero		1


	//   ....[120]....
        /*0888*/ 	.word	0x000093c0
        /*088c*/ 	.word	0x00000000
        /*0890*/ 	.word	0x00000000
        /*0894*/ 	.short	0x010a
        /*0896*/ 	.byte	0xff
	.zero		1


	//   ....[121]....
        /*0898*/ 	.word	0x00009420
        /*089c*/ 	.word	0x00000000
        /*08a0*/ 	.word	0x00000000
        /*08a4*/ 	.short	0x010a
        /*08a6*/ 	.byte	0xff
	.zero		1


	//   ....[122]....
        /*08a8*/ 	.word	0x00009480
        /*08ac*/ 	.word	0x00000000
        /*08b0*/ 	.word	0x00000000
        /*08b4*/ 	.short	0x010a
        /*08b6*/ 	.byte	0xff
	.zero		1


	//   ....[123]....
        /*08b8*/ 	.word	0x000094d0
        /*08bc*/ 	.word	0x00000000
        /*08c0*/ 	.word	0x00000090
        /*08c4*/ 	.short	0x010a
        /*08c6*/ 	.byte	0xff
	.zero		1


	//   ....[124]....
        /*08c8*/ 	.word	0x00009530
        /*08cc*/ 	.word	0x00000000
        /*08d0*/ 	.word	0x00000088
        /*08d4*/ 	.short	0x010a
        /*08d6*/ 	.byte	0xff
	.zero		1


	//   ....[125]....
        /*08d8*/ 	.word	0x00009590
        /*08dc*/ 	.word	0x00000000
        /*08e0*/ 	.word	0x00000060
        /*08e4*/ 	.short	0x010a
        /*08e6*/ 	.byte	0xff
	.zero		1


	//   ....[126]....
        /*08e8*/ 	.word	0x000095f0
        /*08ec*/ 	.word	0x00000000
        /*08f0*/ 	.word	0x00000068
        /*08f4*/ 	.short	0x010a
        /*08f6*/ 	.byte	0xff
	.zero		1


	//   ....[127]....
        /*08f8*/ 	.word	0x00009650
        /*08fc*/ 	.word	0x00000000
        /*0900*/ 	.word	0x00000070
        /*0904*/ 	.short	0x010a
        /*0906*/ 	.byte	0xff
	.zero		1


	//   ....[128]....
        /*0908*/ 	.word	0x000096b0
        /*090c*/ 	.word	0x00000000
        /*0910*/ 	.word	0x00000078
        /*0914*/ 	.short	0x010a
        /*0916*/ 	.byte	0xff
	.zero		1


	//   ....[129]....
        /*0918*/ 	.word	0x00009710
        /*091c*/ 	.word	0x00000000
        /*0920*/ 	.word	0x00000060
        /*0924*/ 	.short	0x010a
        /*0926*/ 	.byte	0xff
	.zero		1


	//   ....[130]....
        /*0928*/ 	.word	0x00009770
        /*092c*/ 	.word	0x00000000
        /*0930*/ 	.word	0x00000068
        /*0934*/ 	.short	0x010a
        /*0936*/ 	.byte	0xff
	.zero		1


	//   ....[131]....
        /*0938*/ 	.word	0x000097d0
        /*093c*/ 	.word	0x00000000
        /*0940*/ 	.word	0x00000070
        /*0944*/ 	.short	0x010a
        /*0946*/ 	.byte	0xff
	.zero		1


	//   ....[132]....
        /*0948*/ 	.word	0x00009820
        /*094c*/ 	.word	0x00000000
        /*0950*/ 	.word	0x00000090
        /*0954*/ 	.short	0x010a
        /*0956*/ 	.byte	0xff
	.zero		1


	//   ....[133]....
        /*0958*/ 	.word	0x00009880
        /*095c*/ 	.word	0x00000000
        /*0960*/ 	.word	0x00000040
        /*0964*/ 	.short	0x010a
        /*0966*/ 	.byte	0xff
	.zero		1


	//   ....[134]....
        /*0968*/ 	.word	0x000098d0
        /*096c*/ 	.word	0x00000040
        /*0970*/ 	.word	0x000000b0
        /*0974*/ 	.short	0x010a
        /*0976*/ 	.byte	0xff
	.zero		1


	//   ....[135]....
        /*0978*/ 	.word	0x00009920
        /*097c*/ 	.word	0x00000002
        /*0980*/ 	.word	0x00000040
        /*0984*/ 	.short	0x010a
        /*0986*/ 	.byte	0xff
	.zero		1


	//   ....[136]....
        /*0988*/ 	.word	0x00009970
        /*098c*/ 	.word	0x00000000
        /*0990*/ 	.word	0x00000040
        /*0994*/ 	.short	0x010a
        /*0996*/ 	.byte	0xff
	.zero		1


	//   ....[137]....
        /*0998*/ 	.word	0x000099c0
        /*099c*/ 	.word	0x00000002
        /*09a0*/ 	.word	0x00000040
        /*09a4*/ 	.short	0x010a
        /*09a6*/ 	.byte	0xff
	.zero		1


	//----- nvinfo : EIATTR_NUM_MBARRIERS
	.align		4
.L_47:
        /*09a8*/ 	.byte	0x03, 0x38
        /*09aa*/ 	.short	0x0022


	//----- nvinfo : EIATTR_EXIT_INSTR_OFFSETS
	.align		4
        /*09ac*/ 	.byte	0x04, 0x1c
        /*09ae*/ 	.short	(.L_49 - .L_48)


	//   ....[0]....
.L_48:
        /*09b0*/ 	.word	0x00002500


	//   ....[1]....
        /*09b4*/ 	.word	0x000029f0


	//   ....[2]....
        /*09b8*/ 	.word	0x00002a50


	//   ....[3]....
        /*09bc*/ 	.word	0x000039b0


	//   ....[4]....
        /*09c0*/ 	.word	0x000049e0


	//   ....[5]....
        /*09c4*/ 	.word	0x00004a20


	//   ....[6]....
        /*09c8*/ 	.word	0x00008d30


	//   ....[7]....
        /*09cc*/ 	.word	0x00008db0


	//   ....[8]....
        /*09d0*/ 	.word	0x00008de0


	//   ....[9]....
        /*09d4*/ 	.word	0x00008e50


	//----- nvinfo : EIATTR_MAX_THREADS
	.align		4
.L_49:
        /*09d8*/ 	.byte	0x04, 0x05
        /*09da*/ 	.short	(.L_51 - .L_50)
.L_50:
        /*09dc*/ 	.word	0x00000100
        /*09e0*/ 	.word	0x00000001
        /*09e4*/ 	.word	0x00000001


	//----- nvinfo : EIATTR_CRS_STACK_SIZE
	.align		4
.L_51:
        /*09e8*/ 	.byte	0x04, 0x1e
        /*09ea*/ 	.short	(.L_53 - .L_52)
.L_52:
        /*09ec*/ 	.word	0x00000000


	//----- nvinfo : EIATTR_CBANK_PARAM_SIZE
	.align		4
.L_53:
        /*09f0*/ 	.byte	0x03, 0x19
        /*09f2*/ 	.short	0x0800


	//----- nvinfo : EIATTR_PARAM_CBANK
	.align		4
        /*09f4*/ 	.byte	0x04, 0x0a
        /*09f6*/ 	.short	(.L_55 - .L_54)
	.align		4
.L_54:
        /*09f8*/ 	.word	index@(.nv.constant0._ZN7cutlass13device_kernelINS_4gemm6kernel13GemmUniversalIN4cute5tupleIJiiiiEEENS1_10collective13CollectiveMmaINS1_35MainloopSm100TmaUmmaWarpSpecializedILi4ELi2ELi4ENS5_IJNS4_1CILi1EEESB_SB_EEEEENS5_IJNSA_ILi64EEENSA_ILi256EEESE_EEENS_10bfloat16_tENS5_IJlSB_lEEESH_SI_NS4_8TiledMMAINS4_8MMA_AtomIJNS4_20SM100_MMA_F16BF16_SSISH_SH_fLi64ELi256ELNS4_4UMMA5MajorE0ELSN_0ELNSM_7ScaleInE0ELSO_0EEEEEENS4_6LayoutISC_NS5_IJNSA_ILi0EEESS_SS_EEEEENS5_IJNS4_10UnderscoreESV_SV_EEEEENS4_13SM90_TMA_LOADENS4_14ComposedLayoutINS4_7SwizzleILi3ELi4ELi3EEENS4_18smem_ptr_flag_bitsILi16EEENSR_INS5_IJNSA_ILi8EEESE_EEENS5_IJSE_SB_EEEEEEEvNS4_8identityESY_S18_vS19_EENS_8epilogue10collective18CollectiveEpilogueINS1B_23Sm100TmaWarpSpecializedILi4ELi2ELi32ELb1ELb0EEEJSG_NS5_IJNSR_ISE_SB_EES1G_EEESH_SI_SH_SI_NS1B_6fusion15FusionCallbacksIS1F_NS1I_17LinearCombinationISH_fSH_fLNS_15FloatRoundStyleE2EEESG_S1H_JEEENS4_5SM1004TMEM4LOAD26SM100_TMEM_LOAD_16dp256b8xESY_S18_NS4_17SM75_U32x4_LDSM_NENS4_14SM90_TMA_STOREES18_NS4_17SM90_U32x4_STSM_NENS4_39AutoVectorizingCopyWithAssumedAlignmentILi128EEEEEEvvEEEEvNT_6ParamsE)
        /*09fc*/ 	.short	0x0380
        /*09fe*/ 	.short	0x0800


	//----- nvinfo : EIATTR_SW_WAR
	.align		4
.L_55:
        /*0a00*/ 	.byte	0x04, 0x36
        /*0a02*/ 	.short	(.L_57 - .L_56)
.L_56:
        /*0a04*/ 	.word	0x00000008
.L_57:


//--------------------- .nv.callgraph             --------------------------
	.section	.nv.callgraph,"",@"SHT_CUDA_CALLGRAPH"
	.align	4
	.sectionentsize	8
	.align		4
        /*0000*/ 	.word	0x00000000
	.align		4
        /*0004*/ 	.word	0xffffffff
	.align		4
        /*0008*/ 	.word	index@(_ZN7cutlass13device_kernelINS_4gemm6kernel13GemmUniversalIN4cute5tupleIJiiiiEEENS1_10collective13CollectiveMmaINS1_35MainloopSm100TmaUmmaWarpSpecializedILi4ELi2ELi4ENS5_IJNS4_1CILi1EEESB_SB_EEEEENS5_IJNSA_ILi64EEENSA_ILi256EEESE_EEENS_10bfloat16_tENS5_IJlSB_lEEESH_SI_NS4_8TiledMMAINS4_8MMA_AtomIJNS4_20SM100_MMA_F16BF16_SSISH_SH_fLi64ELi256ELNS4_4UMMA5MajorE0ELSN_0ELNSM_7ScaleInE0ELSO_0EEEEEENS4_6LayoutISC_NS5_IJNSA_ILi0EEESS_SS_EEEEENS5_IJNS4_10UnderscoreESV_SV_EEEEENS4_13SM90_TMA_LOADENS4_14ComposedLayoutINS4_7SwizzleILi3ELi4ELi3EEENS4_18smem_ptr_flag_bitsILi16EEENSR_INS5_IJNSA_ILi8EEESE_EEENS5_IJSE_SB_EEEEEEEvNS4_8identityESY_S18_vS19_EENS_8epilogue10collective18CollectiveEpilogueINS1B_23Sm100TmaWarpSpecializedILi4ELi2ELi32ELb1ELb0EEEJSG_NS5_IJNSR_ISE_SB_EES1G_EEESH_SI_SH_SI_NS1B_6fusion15FusionCallbacksIS1F_NS1I_17LinearCombinationISH_fSH_fLNS_15FloatRoundStyleE2EEESG_S1H_JEEENS4_5SM1004TMEM4LOAD26SM100_TMEM_LOAD_16dp256b8xESY_S18_NS4_17SM75_U32x4_LDSM_NENS4_14SM90_TMA_STOREES18_NS4_17SM90_U32x4_STSM_NENS4_39AutoVectorizingCopyWithAssumedAlignmentILi128EEEEEEvvEEEEvNT_6ParamsE)
	.align		4
        /*000c*/ 	.word	index@(__assertfail)
	.align		4
        /*0010*/ 	.word	0x00000000
	.align		4
        /*0014*/ 	.word	0xfffffffe
	.align		4
        /*0018*/ 	.word	0x00000000
	.align		4
        /*001c*/ 	.word	0xfffffffd
	.align		4
        /*0020*/ 	.word	0x00000000
	.align		4
        /*0024*/ 	.word	0xfffffffc


//--------------------- .nv.constant4             --------------------------
	.section	.nv.constant4,"a",@progbits
	.align	8
	.align		8
.nv.constant4:
        /*0000*/ 	.dword	__assertfail
	.align		8
        /*0008*/ 	.dword	__unnamed_1
	.align		8
        /*0010*/ 	.dword	__unnamed_2
	.align		8
        /*0018*/ 	.dword	_ZN40_INTERNAL_d7dedb76_4_k_cu_834edc91_254194cuda3std3__45__cpo5beginE
	.align		8
        /*0020*/ 	.dword	_ZN40_INTERNAL_d7dedb76_4_k_cu_834edc91_254194cuda3std3__45__cpo3endE
	.align		8
        /*0028*/ 	.dword	_ZN40_INTERNAL_d7dedb76_4_k_cu_834edc91_254194cuda3std3__45__cpo6cbeginE
	.align		8
        /*0030*/ 	.dword	_ZN40_INTERNAL_d7dedb76_4_k_cu_834edc91_254194cuda3std3__45__cpo4cendE
	.align		8
        /*0038*/ 	.dword	_ZN40_INTERNAL_d7dedb76_4_k_cu_834edc91_254194cuda3std3__442_GLOBAL__N__d7dedb76_4_k_cu_834edc91_254196ignoreE
	.align		8
        /*0040*/ 	.dword	_ZN40_INTERNAL_d7dedb76_4_k_cu_834edc91_254194cuda3std3__419piecewise_constructE
	.align		8
        /*0048*/ 	.dword	_ZN40_INTERNAL_d7dedb76_4_k_cu_834edc91_254194cuda3std3__48in_placeE
	.align		8
        /*0050*/ 	.dword	_ZN40_INTERNAL_d7dedb76_4_k_cu_834edc91_254194cuda3std6ranges3__45__cpo4swapE
	.align		8
        /*0058*/ 	.dword	_ZN40_INTERNAL_d7dedb76_4_k_cu_834edc91_254194cuda3std6ranges3__45__cpo9iter_moveE
	.align		8
        /*0060*/ 	.dword	_ZN40_INTERNAL_d7dedb76_4_k_cu_834edc91_254194cute7productE
	.align		8
        /*0068*/ 	.dword	_ZN40_INTERNAL_d7dedb76_4_k_cu_834edc91_254194cute1_E
	.align		8
        /*0070*/ 	.dword	$str$25
	.align		8
        /*0078*/ 	.dword	$str$26
	.align		8
        /*0080*/ 	.dword	$str$27
	.align		8
        /*0088*/ 	.dword	$str$28


//--------------------- .text._ZN7cutlass13device_kernelINS_4gemm6kernel13GemmUniversalIN4cute5tupleIJiiiiEEENS1_10collective13CollectiveMmaINS1_35MainloopSm100TmaUmmaWarpSpecializedILi4ELi2ELi4ENS5_IJNS4_1CILi1EEESB_SB_EEEEENS5_IJNSA_ILi64EEENSA_ILi256EEESE_EEENS_10bfloat16_tENS5_IJlSB_lEEESH_SI_NS4_8TiledMMAINS4_8MMA_AtomIJNS4_20SM100_MMA_F16BF16_SSISH_SH_fLi64ELi256ELNS4_4UMMA5MajorE0ELSN_0ELNSM_7ScaleInE0ELSO_0EEEEEENS4_6LayoutISC_NS5_IJNSA_ILi0EEESS_SS_EEEEENS5_IJNS4_10UnderscoreESV_SV_EEEEENS4_13SM90_TMA_LOADENS4_14ComposedLayoutINS4_7SwizzleILi3ELi4ELi3EEENS4_18smem_ptr_flag_bitsILi16EEENSR_INS5_IJNSA_ILi8EEESE_EEENS5_IJSE_SB_EEEEEEEvNS4_8identityESY_S18_vS19_EENS_8epilogue10collective18CollectiveEpilogueINS1B_23Sm100TmaWarpSpecializedILi4ELi2ELi32ELb1ELb0EEEJSG_NS5_IJNSR_ISE_SB_EES1G_EEESH_SI_SH_SI_NS1B_6fusion15FusionCallbacksIS1F_NS1I_17LinearCombinationISH_fSH_fLNS_15FloatRoundStyleE2EEESG_S1H_JEEENS4_5SM1004TMEM4LOAD26SM100_TMEM_LOAD_16dp256b8xESY_S18_NS4_17SM75_U32x4_LDSM_NENS4_14SM90_TMA_STOREES18_NS4_17SM90_U32x4_STSM_NENS4_39AutoVectorizingCopyWithAssumedAlignmentILi128EEEEEEvvEEEEvNT_6ParamsE --------------------------
	.section	.text._ZN7cutlass13device_kernelINS_4gemm6kernel13GemmUniversalIN4cute5tupleIJiiiiEEENS1_10collective13CollectiveMmaINS1_35MainloopSm100TmaUmmaWarpSpecializedILi4ELi2ELi4ENS5_IJNS4_1CILi1EEESB_SB_EEEEENS5_IJNSA_ILi64EEENSA_ILi256EEESE_EEENS_10bfloat16_tENS5_IJlSB_lEEESH_SI_NS4_8TiledMMAINS4_8MMA_AtomIJNS4_20SM100_MMA_F16BF16_SSISH_SH_fLi64ELi256ELNS4_4UMMA5MajorE0ELSN_0ELNSM_7ScaleInE0ELSO_0EEEEEENS4_6LayoutISC_NS5_IJNSA_ILi0EEESS_SS_EEEEENS5_IJNS4_10UnderscoreESV_SV_EEEEENS4_13SM90_TMA_LOADENS4_14ComposedLayoutINS4_7SwizzleILi3ELi4ELi3EEENS4_18smem_ptr_flag_bitsILi16EEENSR_INS5_IJNSA_ILi8EEESE_EEENS5_IJSE_SB_EEEEEEEvNS4_8identityESY_S18_vS19_EENS_8epilogue10collective18CollectiveEpilogueINS1B_23Sm100TmaWarpSpecializedILi4ELi2ELi32ELb1ELb0EEEJSG_NS5_IJNSR_ISE_SB_EES1G_EEESH_SI_SH_SI_NS1B_6fusion15FusionCallbacksIS1F_NS1I_17LinearCombinationISH_fSH_fLNS_15FloatRoundStyleE2EEESG_S1H_JEEENS4_5SM1004TMEM4LOAD26SM100_TMEM_LOAD_16dp256b8xESY_S18_NS4_17SM75_U32x4_LDSM_NENS4_14SM90_TMA_STOREES18_NS4_17SM90_U32x4_STSM_NENS4_39AutoVectorizingCopyWithAssumedAlignmentILi128EEEEEEvvEEEEvNT_6ParamsE,"ax",@progbits
	.align	128
.text._ZN7cutlass13device_kernelINS_4gemm6kernel13GemmUniversalIN4cute5tupleIJiiiiEEENS1_10collective13CollectiveMmaINS1_35MainloopSm100TmaUmmaWarpSpecializedILi4ELi2ELi4ENS5_IJNS4_1CILi1EEESB_SB_EEEEENS5_IJNSA_ILi64EEENSA_ILi256EEESE_EEENS_10bfloat16_tENS5_IJlSB_lEEESH_SI_NS4_8TiledMMAINS4_8MMA_AtomIJNS4_20SM100_MMA_F16BF16_SSISH_SH_fLi64ELi256ELNS4_4UMMA5MajorE0ELSN_0ELNSM_7ScaleInE0ELSO_0EEEEEENS4_6LayoutISC_NS5_IJNSA_ILi0EEESS_SS_EEEEENS5_IJNS4_10UnderscoreESV_SV_EEEEENS4_13SM90_TMA_LOADENS4_14ComposedLayoutINS4_7SwizzleILi3ELi4ELi3EEENS4_18smem_ptr_flag_bitsILi16EEENSR_INS5_IJNSA_ILi8EEESE_EEENS5_IJSE_SB_EEEEEEEvNS4_8identityESY_S18_vS19_EENS_8epilogue10collective18CollectiveEpilogueINS1B_23Sm100TmaWarpSpecializedILi4ELi2ELi32ELb1ELb0EEEJSG_NS5_IJNSR_ISE_SB_EES1G_EEESH_SI_SH_SI_NS1B_6fusion15FusionCallbacksIS1F_NS1I_17LinearCombinationISH_fSH_fLNS_15FloatRoundStyleE2EEESG_S1H_JEEENS4_5SM1004TMEM4LOAD26SM100_TMEM_LOAD_16dp256b8xESY_S18_NS4_17SM75_U32x4_LDSM_NENS4_14SM90_TMA_STOREES18_NS4_17SM90_U32x4_STSM_NENS4_39AutoVectorizingCopyWithAssumedAlignmentILi128EEEEEEvvEEEEvNT_6ParamsE:
        .type           _ZN7cutlass13device_kernelINS_4gemm6kernel13GemmUniversalIN4cute5tupleIJiiiiEEENS1_10collective13CollectiveMmaINS1_35MainloopSm100TmaUmmaWarpSpecializedILi4ELi2ELi4ENS5_IJNS4_1CILi1EEESB_SB_EEEEENS5_IJNSA_ILi64EEENSA_ILi256EEESE_EEENS_10bfloat16_tENS5_IJlSB_lEEESH_SI_NS4_8TiledMMAINS4_8MMA_AtomIJNS4_20SM100_MMA_F16BF16_SSISH_SH_fLi64ELi256ELNS4_4UMMA5MajorE0ELSN_0ELNSM_7ScaleInE0ELSO_0EEEEEENS4_6LayoutISC_NS5_IJNSA_ILi0EEESS_SS_EEEEENS5_IJNS4_10UnderscoreESV_SV_EEEEENS4_13SM90_TMA_LOADENS4_14ComposedLayoutINS4_7SwizzleILi3ELi4ELi3EEENS4_18smem_ptr_flag_bitsILi16EEENSR_INS5_IJNSA_ILi8EEESE_EEENS5_IJSE_SB_EEEEEEEvNS4_8identityESY_S18_vS19_EENS_8epilogue10collective18CollectiveEpilogueINS1B_23Sm100TmaWarpSpecializedILi4ELi2ELi32ELb1ELb0EEEJSG_NS5_IJNSR_ISE_SB_EES1G_EEESH_SI_SH_SI_NS1B_6fusion15FusionCallbacksIS1F_NS1I_17LinearCombinationISH_fSH_fLNS_15FloatRoundStyleE2EEESG_S1H_JEEENS4_5SM1004TMEM4LOAD26SM100_TMEM_LOAD_16dp256b8xESY_S18_NS4_17SM75_U32x4_LDSM_NENS4_14SM90_TMA_STOREES18_NS4_17SM90_U32x4_STSM_NENS4_39AutoVectorizingCopyWithAssumedAlignmentILi128EEEEEEvvEEEEvNT_6ParamsE,@function
        .size           _ZN7cutlass13device_kernelINS_4gemm6kernel13GemmUniversalIN4cute5tupleIJiiiiEEENS1_10collective13CollectiveMmaINS1_35MainloopSm100TmaUmmaWarpSpecializedILi4ELi2ELi4ENS5_IJNS4_1CILi1EEESB_SB_EEEEENS5_IJNSA_ILi64EEENSA_ILi256EEESE_EEENS_10bfloat16_tENS5_IJlSB_lEEESH_SI_NS4_8TiledMMAINS4_8MMA_AtomIJNS4_20SM100_MMA_F16BF16_SSISH_SH_fLi64ELi256ELNS4_4UMMA5MajorE0ELSN_0ELNSM_7ScaleInE0ELSO_0EEEEEENS4_6LayoutISC_NS5_IJNSA_ILi0EEESS_SS_EEEEENS5_IJNS4_10UnderscoreESV_SV_EEEEENS4_13SM90_TMA_LOADENS4_14ComposedLayoutINS4_7SwizzleILi3ELi4ELi3EEENS4_18smem_ptr_flag_bitsILi16EEENSR_INS5_IJNSA_ILi8EEESE_EEENS5_IJSE_SB_EEEEEEEvNS4_8identityESY_S18_vS19_EENS_8epilogue10collective18CollectiveEpilogueINS1B_23Sm100TmaWarpSpecializedILi4ELi2ELi32ELb1ELb0EEEJSG_NS5_IJNSR_ISE_SB_EES1G_EEESH_SI_SH_SI_NS1B_6fusion15FusionCallbacksIS1F_NS1I_17LinearCombinationISH_fSH_fLNS_15FloatRoundStyleE2EEESG_S1H_JEEENS4_5SM1004TMEM4LOAD26SM100_TMEM_LOAD_16dp256b8xESY_S18_NS4_17SM75_U32x4_LDSM_NENS4_14SM90_TMA_STOREES18_NS4_17SM90_U32x4_STSM_NENS4_39AutoVectorizingCopyWithAssumedAlignmentILi128EEEEEEvvEEEEvNT_6ParamsE,(.L_x_176 - _ZN7cutlass13device_kernelINS_4gemm6kernel13GemmUniversalIN4cute5tupleIJiiiiEEENS1_10collective13CollectiveMmaINS1_35MainloopSm100TmaUmmaWarpSpecializedILi4ELi2ELi4ENS5_IJNS4_1CILi1EEESB_SB_EEEEENS5_IJNSA_ILi64EEENSA_ILi256EEESE_EEENS_10bfloat16_tENS5_IJlSB_lEEESH_SI_NS4_8TiledMMAINS4_8MMA_AtomIJNS4_20SM100_MMA_F16BF16_SSISH_SH_fLi64ELi256ELNS4_4UMMA5MajorE0ELSN_0ELNSM_7ScaleInE0ELSO_0EEEEEENS4_6LayoutISC_NS5_IJNSA_ILi0EEESS_SS_EEEEENS5_IJNS4_10UnderscoreESV_SV_EEEEENS4_13SM90_TMA_LOADENS4_14ComposedLayoutINS4_7SwizzleILi3ELi4ELi3EEENS4_18smem_ptr_flag_bitsILi16EEENSR_INS5_IJNSA_ILi8EEESE_EEENS5_IJSE_SB_EEEEEEEvNS4_8identityESY_S18_vS19_EENS_8epilogue10collective18CollectiveEpilogueINS1B_23Sm100TmaWarpSpecializedILi4ELi2ELi32ELb1ELb0EEEJSG_NS5_IJNSR_ISE_SB_EES1G_EEESH_SI_SH_SI_NS1B_6fusion15FusionCallbacksIS1F_NS1I_17LinearCombinationISH_fSH_fLNS_15FloatRoundStyleE2EEESG_S1H_JEEENS4_5SM1004TMEM4LOAD26SM100_TMEM_LOAD_16dp256b8xESY_S18_NS4_17SM75_U32x4_LDSM_NENS4_14SM90_TMA_STOREES18_NS4_17SM90_U32x4_STSM_NENS4_39AutoVectorizingCopyWithAssumedAlignmentILi128EEEEEEvvEEEEvNT_6ParamsE)
        .other          _ZN7cutlass13device_kernelINS_4gemm6kernel13GemmUniversalIN4cute5tupleIJiiiiEEENS1_10collective13CollectiveMmaINS1_35MainloopSm100TmaUmmaWarpSpecializedILi4ELi2ELi4ENS5_IJNS4_1CILi1EEESB_SB_EEEEENS5_IJNSA_ILi64EEENSA_ILi256EEESE_EEENS_10bfloat16_tENS5_IJlSB_lEEESH_SI_NS4_8TiledMMAINS4_8MMA_AtomIJNS4_20SM100_MMA_F16BF16_SSISH_SH_fLi64ELi256ELNS4_4UMMA5MajorE0ELSN_0ELNSM_7ScaleInE0ELSO_0EEEEEENS4_6LayoutISC_NS5_IJNSA_ILi0EEESS_SS_EEEEENS5_IJNS4_10UnderscoreESV_SV_EEEEENS4_13SM90_TMA_LOADENS4_14ComposedLayoutINS4_7SwizzleILi3ELi4ELi3EEENS4_18smem_ptr_flag_bitsILi16EEENSR_INS5_IJNSA_ILi8EEESE_EEENS5_IJSE_SB_EEEEEEEvNS4_8identityESY_S18_vS19_EENS_8epilogue10collective18CollectiveEpilogueINS1B_23Sm100TmaWarpSpecializedILi4ELi2ELi32ELb1ELb0EEEJSG_NS5_IJNSR_ISE_SB_EES1G_EEESH_SI_SH_SI_NS1B_6fusion15FusionCallbacksIS1F_NS1I_17LinearCombinationISH_fSH_fLNS_15FloatRoundStyleE2EEESG_S1H_JEEENS4_5SM1004TMEM4LOAD26SM100_TMEM_LOAD_16dp256b8xESY_S18_NS4_17SM75_U32x4_LDSM_NENS4_14SM90_TMA_STOREES18_NS4_17SM90_U32x4_STSM_NENS4_39AutoVectorizingCopyWithAssumedAlignmentILi128EEEEEEvvEEEEvNT_6ParamsE,@"STO_CUDA_ENTRY STV_DEFAULT"
_ZN7cutlass13device_kernelINS_4gemm6kernel13GemmUniversalIN4cute5tupleIJiiiiEEENS1_10collective13CollectiveMmaINS1_35MainloopSm100TmaUmmaWarpSpecializedILi4ELi2ELi4ENS5_IJNS4_1CILi1EEESB_SB_EEEEENS5_IJNSA_ILi64EEENSA_ILi256EEESE_EEENS_10bfloat16_tENS5_IJlSB_lEEESH_SI_NS4_8TiledMMAINS4_8MMA_AtomIJNS4_20SM100_MMA_F16BF16_SSISH_SH_fLi64ELi256ELNS4_4UMMA5MajorE0ELSN_0ELNSM_7ScaleInE0ELSO_0EEEEEENS4_6LayoutISC_NS5_IJNSA_ILi0EEESS_SS_EEEEENS5_IJNS4_10UnderscoreESV_SV_EEEEENS4_13SM90_TMA_LOADENS4_14ComposedLayoutINS4_7SwizzleILi3ELi4ELi3EEENS4_18smem_ptr_flag_bitsILi16EEENSR_INS5_IJNSA_ILi8EEESE_EEENS5_IJSE_SB_EEEEEEEvNS4_8identityESY_S18_vS19_EENS_8epilogue10collective18CollectiveEpilogueINS1B_23Sm100TmaWarpSpecializedILi4ELi2ELi32ELb1ELb0EEEJSG_NS5_IJNSR_ISE_SB_EES1G_EEESH_SI_SH_SI_NS1B_6fusion15FusionCallbacksIS1F_NS1I_17LinearCombinationISH_fSH_fLNS_15FloatRoundStyleE2EEESG_S1H_JEEENS4_5SM1004TMEM4LOAD26SM100_TMEM_LOAD_16dp256b8xESY_S18_NS4_17SM75_U32x4_LDSM_NENS4_14SM90_TMA_STOREES18_NS4_17SM90_U32x4_STSM_NENS4_39AutoVectorizingCopyWithAssumedAlignmentILi128EEEEEEvvEEEEvNT_6ParamsE:
[----:B------:R-:W1:Y:S01]  /*0000*/  LDC R1, c[0x0][0x37c] ;  /* 0x0000df00ff017b82 */ /* 0x000e620000000800 */
[----:B------:R-:W2:Y:S01]  /*0010*/  S2R R101, SR_TID.X ;  /* 0x0000000000657919 */ /* 0x000ea20000002100 */
[----:B------:R-:W3:Y:S01]  /*0020*/  LDCU.64 UR4, c[0x0][0x890] ;  /* 0x00011200ff0477ac */ /* 0x000ee20008000a00 */
[----:B------:R-:W-:Y:S02]  /*0030*/  PRMT R88, RZ, 0x7610, R88 ;  /* 0x00007610ff587816 */ /* 0x000fe40000000058 */
[----:B------:R-:W-:Y:S01]  /*0040*/  ELECT P5, URZ, PT ;  /* 0x0000000000ff782f */ /* 0x000fe200038a0000 */
[----:B------:R-:W4:Y:S01]  /*0050*/  LDCU.64 UR46, c[0x0][0x358] ;  /* 0x00006b00ff2e77ac */ /* 0x000f220008000a00 */
[----:B---3--:R-:W-:-:S04]  /*0060*/  UISETP.NE.U32.AND UP0, UPT, UR4, URZ, UPT ;  /* 0x000000ff0400728c */ /* 0x008fc8000bf05070 */
[----:B------:R-:W-:Y:S01]  /*0070*/  UISETP.NE.AND.EX UP0, UPT, UR5, URZ, UPT, UP0 ;  /* 0x000000ff0500728c */ /* 0x000fe2000bf05300 */
[----:B--2---:R-:W-:-:S05]  /*0080*/  SHF.R.U32.HI R93, RZ, 0x5, R101 ;  /* 0x00000005ff5d7819 */ /* 0x004fca0000011665 */
[----:B------:R-:W2:Y:S02]  /*0090*/  SHFL.IDX PT, R0, R93, RZ, 0x1f ;  /* 0x00001fff5d007589 */ /* 0x000ea400000e0000 */
[----:B--2---:R-:W-:Y:S01]  /*00a0*/  R2UR UR8, R0 ;  /* 0x00000000000872ca */ /* 0x004fe200000e0000 */
[----:B-1--4-:R-:W-:-:S14]  /*00b0*/  BRA.U UP0, `(.L_x_0) ;  /* 0x00000001002c7547 */ /* 0x012fdc000b800000 */
[----:B------:R-:W1:Y:S02]  /*00c0*/  LDCU.64 UR6, c[0x0][0x888] ;  /* 0x00011100ff0677ac */ /* 0x000e640008000a00 */
[----:B-1----:R-:W-:-:S04]  /*00d0*/  UISETP.NE.U32.AND UP0, UPT, UR6, URZ, UPT ;  /* 0x000000ff0600728c */ /* 0x002fc8000bf05070 */
[----:B------:R-:W-:-:S09]  /*00e0*/  UISETP.NE.AND.EX UP0, UPT, UR7, URZ, UPT, UP0 ;  /* 0x000000ff0700728c */ /* 0x000fd2000bf05300 */
[----:B------:R-:W-:Y:S05]  /*00f0*/  BRA.U !UP0, `(.L_x_1) ;  /* 0x0000000108107547 */ /* 0x000fea000b800000 */
[----:B------:R-:W1:Y:S02]  /*0100*/  LDC.64 R2, c[0x0][0x888] ;  /* 0x00022200ff027b82 */ /* 0x000e640000000a00 */
[----:B-1----:R1:W5:Y:S01]  /*0110*/  LDG.E R49, desc[UR46][R2.64] ;  /* 0x0000002e02317981 */ /* 0x002362000c1e1900 */
[----:B------:R-:W-:Y:S01]  /*0120*/  HFMA2 R88, -RZ, RZ, 0, 5.9604644775390625e-08 ;  /* 0x00000001ff587431 */ /* 0x000fe200000001ff */
[----:B------:R-:W-:Y:S05]  /*0130*/  BRA `(.L_x_0) ;  /* 0x00000000000c7947 */ /* 0x000fea0003800000 */
.L_x_1:
[----:B------:R-:W1:Y:S01]  /*0140*/  LDCU UR6, c[0x0][0x880] ;  /* 0x00011000ff0677ac */ /* 0x000e620008000800 */
[----:B------:R-:W-:Y:S01]  /*0150*/  HFMA2 R88, -RZ, RZ, 0, 5.9604644775390625e-08 ;  /* 0x00000001ff587431 */ /* 0x000fe200000001ff */
[----:B-1----:R-:W-:-:S07]  /*0160*/  MOV R49, UR6 ;  /* 0x0000000600317c02 */ /* 0x002fce0008000f00 */
.L_x_0:
[----:B------:R-:W2:Y:S02]  /*0170*/  LDCU.64 UR6, c[0x0][0x8b0] ;  /* 0x00011600ff0677ac */ /* 0x000ea40008000a00 */
[----:B--2---:R-:W-:-:S04]  /*0180*/  UISETP.NE.U32.AND UP0, UPT, UR6, URZ, UPT ;  /* 0x000000ff0600728c */ /* 0x004fc8000bf05070 */
[----:B------:R-:W-:-:S09]  /*0190*/  UISETP.NE.AND.EX UP0, UPT, UR7, URZ, UPT, UP0 ;  /* 0x000000ff0700728c */ /* 0x000fd2000bf05300 */
[----:B------:R-:W-:Y:S05]  /*01a0*/  BRA.U UP0, `(.L_x_2) ;  /* 0x0000000100247547 */ /* 0x000fea000b800000 */
[----:B------:R-:W2:Y:S02]  /*01b0*/  LDCU.64 UR6, c[0x0][0x8a8] ;  /* 0x00011500ff0677ac */ /* 0x000ea40008000a00 */
[----:B--2---:R-:W-:-:S04]  /*01c0*/  UISETP.NE.U32.AND UP0, UPT, UR6, URZ, UPT ;  /* 0x000000ff0600728c */ /* 0x004fc8000bf05070 */
[----:B------:R-:W-:-:S09]  /*01d0*/  UISETP.NE.AND.EX UP0, UPT, UR7, URZ, UPT, UP0 ;  /* 0x000000ff0700728c */ /* 0x000fd2000bf05300 */
[----:B------:R-:W-:Y:S05]  /*01e0*/  BRA.U !UP0, `(.L_x_3) ;  /* 0x00000001080c7547 */ /* 0x000fea000b800000 */
[----:B-1----:R-:W1:Y:S02]  /*01f0*/  LDC.64 R2, c[0x0][0x8a8] ;  /* 0x00022a00ff027b82 */ /* 0x002e640000000a00 */
[----:B-1----:R2:W5:Y:S01]  /*0200*/  LDG.E R47, desc[UR46][R2.64] ;  /* 0x0000002e022f7981 */ /* 0x002562000c1e1900 */
[----:B------:R-:W-:Y:S05]  /*0210*/  BRA `(.L_x_2) ;  /* 0x0000000000087947 */ /* 0x000fea0003800000 */
.L_x_3:
[----:B------:R-:W2:Y:S02]  /*0220*/  LDCU UR6, c[0x0][0x8a0] ;  /* 0x00011400ff0677ac */ /* 0x000ea40008000800 */
[----:B--2---:R-:W-:Y:S02]  /*0230*/  MOV R47, UR6 ;  /* 0x00000006002f7c02 */ /* 0x004fe40008000f00 */
.L_x_2:
[----:B------:R-:W-:Y:S01]  /*0240*/  IMAD.U32 R0, RZ, RZ, UR8 ;  /* 0x00000008ff007e24 */ /* 0x000fe2000f8e00ff */
[----:B------:R-:W-:Y:S04]  /*0250*/  BSSY.RECONVERGENT B0, `(.L_x_4) ;  /* 0x000000c000007945 */ /* 0x000fe80003800200 */
[C---:B------:R-:W-:Y:S02]  /*0260*/  ISETP.NE.OR P1, PT, R0.reuse, 0x1, !P5 ;  /* 0x000000010000780c */ /* 0x040fe40006f25670 */
[----:B------:R-:W-:-:S11]  /*0270*/  ISETP.NE.OR P0, PT, R0, 0x3, !P5 ;  /* 0x000000030000780c */ /* 0x000fd60006f05670 */
[----:B------:R-:W-:Y:S05]  /*0280*/  @P1 BRA `(.L_x_5) ;  /* 0x0000000000201947 */ /* 0x000fea0003800000 */
[----:B------:R-:W3:Y:S02]  /*0290*/  LDCU.64 UR6, c[0x0][0x348] ;  /* 0x00006900ff0677ac */ /* 0x000ee40008000a00 */
[----:B---3--:R-:W-:Y:S02]  /*02a0*/  UIADD3 UR10, UP1, UPT, UR6, 0x80, URZ ;  /* 0x00000080060a7890 */ /* 0x008fe4000ff3e0ff */
[----:B------:R-:W-:Y:S02]  /*02b0*/  UIADD3 UR6, UP0, UPT, UR6, 0x180, URZ ;  /* 0x0000018006067890 */ /* 0x000fe4000ff1e0ff */
[----:B------:R-:W-:Y:S02]  /*02c0*/  UIADD3.X UR11, UPT, UPT, URZ, UR7, URZ, UP1, !UPT ;  /* 0x00000007ff0b7290 */ /* 0x000fe40008ffe4ff */
[----:B------:R-:W-:-:S07]  /*02d0*/  UIADD3.X UR7, UPT, UPT, URZ, UR7, URZ, UP0, !UPT ;  /* 0x00000007ff077290 */ /* 0x000fce00087fe4ff */
[----:B------:R3:W-:Y:S02]  /*02e0*/  UTMACCTL.PF [UR10] ;  /* 0x000000000a0079b9 */ /* 0x0007e40008040000 */
[----:B------:R3:W-:Y:S02]  /*02f0*/  UTMACCTL.PF [UR6] ;  /* 0x00000000060079b9 */ /* 0x0007e40008040000 */
[----:B---3--:R-:W-:Y:S01]  /*0300*/  NOP ;  /* 0x0000000000007918 */ /* 0x008fe20000000000 */
.L_x_5:
[----:B------:R-:W-:Y:S05]  /*0310*/  BSYNC.RECONVERGENT B0 ;  /* 0x0000000000007941 */ /* 0x000fea0003800200 */
.L_x_4:
[----:B------:R-:W-:Y:S04]  /*0320*/  BSSY.RECONVERGENT B0, `(.L_x_6) ;  /* 0x000000a000007945 */ /* 0x000fe80003800200 */
        /* <DEDUP_REMOVED lines=9> */
.L_x_7:
[----:B------:R-:W-:Y:S05]  /*03c0*/  BSYNC.RECONVERGENT B0 ;  /* 0x0000000000007941 */ /* 0x000fea0003800200 */
.L_x_6:
[----:B------:R-:W3:Y:S01]  /*03d0*/  LDCU.64 UR6, c[0x0][0x888] ;  /* 0x00011100ff0677ac */ /* 0x000ee20008000a00 */
[----:B------:R-:W-:Y:S02]  /*03e0*/  UISETP.EQ.U32.AND UP1, UPT, UR4, URZ, UPT ;  /* 0x000000ff0400728c */ /* 0x000fe4000bf22070 */
[----:B------:R-:W-:Y:S02]  /*03f0*/  UPLOP3.LUT UP2, UPT, UPT, UPT, UPT, 0x80, 0x8 ;  /* 0x000000000008789c */ /* 0x000fe40003f4f070 */
[----:B---3--:R-:W-:-:S04]  /*0400*/  UISETP.NE.U32.AND UP0, UPT, UR6, URZ, UPT ;  /* 0x000000ff0600728c */ /* 0x008fc8000bf05070 */
[----:B------:R-:W-:-:S04]  /*0410*/  UISETP.NE.AND.EX UP0, UPT, UR7, URZ, UPT, UP0 ;  /* 0x000000ff0700728c */ /* 0x000fc8000bf05300 */
[----:B------:R-:W-:-:S04]  /*0420*/  UISETP.EQ.OR.EX UP3, UPT, UR5, URZ, !UP0, UP1 ;  /* 0x000000ff0500728c */ /* 0x000fc8000c762710 */
[----:B------:R-:W-:-:S05]  /*0430*/  UP2UR UR50, UPR, URZ, 0x8 ;  /* 0x00000008ff327883 */ /* 0x000fca0008000000 */
[----:B------:R-:W-:Y:S07]  /*0440*/  BRA.U !UP3, `(.L_x_8) ;  /* 0x000000010b207547 */ /* 0x000fee000b800000 */
[----:B------:R-:W-:Y:S01]  /*0450*/  UISETP.NE.U32.AND UP2, UPT, UR4, URZ, UPT ;  /* 0x000000ff0400728c */ /* 0x000fe2000bf45070 */
[----:B-----5:R-:W-:Y:S01]  /*0460*/  FSETP.NEU.AND P0, PT, R49, RZ, PT ;  /* 0x000000ff3100720b */ /* 0x020fe20003f0d000 */
[----:B------:R-:W-:Y:S02]  /*0470*/  USEL UR4, URZ, 0xffffffff, UP0 ;  /* 0xffffffffff047887 */ /* 0x000fe40008000000 */
[----:B------:R-:W-:-:S10]  /*0480*/  UISETP.NE.AND.EX UP2, UPT, UR5, URZ, UPT, UP2 ;  /* 0x000000ff0500728c */ /* 0x000fd4000bf45320 */
[----:B------:R-:W-:Y:S01]  /*0490*/  VOTEU.ANY UP1, P0 ;  /* 0x0000000000ff7886 */ /* 0x000fe20000020100 */
[----:B------:R-:W-:-:S04]  /*04a0*/  @!UP2 USEL UR4, URZ, 0xffffffff, UP1 ;  /* 0xffffffffff04a887 */ /* 0x000fc80008800000 */
[----:B------:R-:W-:-:S04]  /*04b0*/  ULOP3.LUT UR4, UR4, 0x1, URZ, 0xc0, !UPT ;  /* 0x0000000104047892 */ /* 0x000fc8000f8ec0ff */
[----:B------:R-:W-:-:S11]  /*04c0*/  UISETP.NE.U32.AND UP2, UPT, UR4, 0x1, UPT ;  /* 0x000000010400788c */ /* 0x000fd6000bf45070 */
.L_x_8:
[----:B-12---:R-:W1:Y:S01]  /*04d0*/  SHFL.IDX PT, R2, R93, RZ, 0x1f ;  /* 0x00001fff5d027589 */ /* 0x006e6200000e0000 */
[----:B------:R-:W-:-:S04]  /*04e0*/  UISETP.NE.AND UP1, UPT, UR8, 0x2, UPT ;  /* 0x000000020800788c */ /* 0x000fc8000bf25270 */
[----:B------:R-:W-:Y:S01]  /*04f0*/  USEL UR6, URZ, 0x1, UP1 ;  /* 0x00000001ff067887 */ /* 0x000fe20008800000 */
[----:B-1----:R-:W-:-:S13]  /*0500*/  ISETP.NE.AND P0, PT, R2, RZ, PT ;  /* 0x000000ff0200720c */ /* 0x002fda0003f05270 */
[----:B------:R-:W-:Y:S05]  /*0510*/  @P0 BRA `(.L_x_9) ;  /* 0x0000000000480947 */ /* 0x000fea0003800000 */
[----:B------:R-:W1:Y:S01]  /*0520*/  S2UR UR5, SR_CgaCtaId ;  /* 0x00000000000579c3 */ /* 0x000e620000008800 */
[----:B------:R-:W-:Y:S01]  /*0530*/  UMOV UR7, 0x400 ;  /* 0x0000040000077882 */ /* 0x000fe20000000000 */
[----:B------:R-:W-:Y:S01]  /*0540*/  UMOV UR4, 0x1 ;  /* 0x0000000100047882 */ /* 0x000fe20000000000 */
[----:B------:R-:W-:Y:S01]  /*0550*/  ELECT P0, URZ, PT ;  /* 0x0000000000ff782f */ /* 0x000fe20003800000 */
[----:B------:R-:W-:-:S04]  /*0560*/  UIADD3 UR10, UPT, UPT, -UR4, 0x100000, URZ ;  /* 0x00100000040a7890 */ /* 0x000fc8000fffe1ff */
[----:B------:R-:W-:Y:S02]  /*0570*/  USHF.L.U32 UR11, UR10, 0xb, URZ ;  /* 0x0000000b0a0b7899 */ /* 0x000fe400080006ff */
[----:B------:R-:W-:Y:S02]  /*0580*/  USHF.L.U32 UR10, UR10, 0x1, URZ ;  /* 0x000000010a0a7899 */ /* 0x000fe400080006ff */
[----:B-1----:R-:W-:Y:S01]  /*0590*/  ULEA UR5, UR5, UR7, 0x18 ;  /* 0x0000000705057291 */ /* 0x002fe2000f8ec0ff */
[----:B------:R-:W1:Y:S11]  /*05a0*/  FENCE.VIEW.ASYNC.S ;  /* 0x00000000000073c6 */ /* 0x000e760000000000 */
[----:B-1----:R1:W2:Y:S01]  /*05b0*/  SYNCS.EXCH.64 URZ, [UR5], UR10 ;  /* 0x0000000a05ff75b2 */ /* 0x0022a20008000100 */
[----:B------:R1:W3:Y:S01]  /*05c0*/  SYNCS.EXCH.64 URZ, [UR5+0x20], UR10 ;  /* 0x0000200a05ff75b2 */ /* 0x0002e20008000100 */
[----:B------:R1:W4:Y:S01]  /*05d0*/  SYNCS.EXCH.64 URZ, [UR5+0x8], UR10 ;  /* 0x0000080a05ff75b2 */ /* 0x0003220008000100 */
[----:B------:R1:W1:Y:S01]  /*05e0*/  SYNCS.EXCH.64 URZ, [UR5+0x28], UR10 ;  /* 0x0000280a05ff75b2 */ /* 0x0002620008000100 */
[----:B------:R1:W1:Y:S01]  /*05f0*/  SYNCS.EXCH.64 URZ, [UR5+0x10], UR10 ;  /* 0x0000100a05ff75b2 */ /* 0x0002620008000100 */
[----:B------:R1:W1:Y:S01]  /*0600*/  SYNCS.EXCH.64 URZ, [UR5+0x30], UR10 ;  /* 0x0000300a05ff75b2 */ /* 0x0002620008000100 */
[----:B------:R1:W1:Y:S01]  /*0610*/  SYNCS.EXCH.64 URZ, [UR5+0x18], UR10 ;  /* 0x0000180a05ff75b2 */ /* 0x0002620008000100 */
[----:B------:R1:W1:Y:S01]  /*0620*/  SYNCS.EXCH.64 URZ, [UR5+0x38], UR10 ;  /* 0x0000380a05ff75b2 */ /* 0x0002620008000100 */
[----:B------:R-:W-:Y:S01]  /*0630*/  NOP ;  /* 0x0000000000007918 */ /* 0x000fe20000000000 */
.L_x_9:
[----:B------:R-:W2:Y:S01]  /*0640*/  SHFL.IDX PT, R2, R93, RZ, 0x1f ;  /* 0x00001fff5d027589 */ /* 0x000ea200000e0000 */
[----:B------:R-:W-:Y:S01]  /*0650*/  NOP ;  /* 0x0000000000007918 */ /* 0x000fe20000000000 */
[----:B--2---:R-:W-:-:S13]  /*0660*/  ISETP.NE.AND P0, PT, R2, 0x1, PT ;  /* 0x000000010200780c */ /* 0x004fda0003f05270 */
[----:B------:R-:W-:Y:S05]  /*0670*/  @P0 BRA `(.L_x_10) ;  /* 0x0000000000580947 */ /* 0x000fea0003800000 */
[----:B------:R-:W2:Y:S01]  /*0680*/  S2UR UR7, SR_CgaCtaId ;  /* 0x00000000000779c3 */ /* 0x000ea20000008800 */
[----:B------:R-:W-:Y:S01]  /*0690*/  UMOV UR9, 0x400 ;  /* 0x0000040000097882 */ /* 0x000fe20000000000 */
[----:B-1----:R-:W-:Y:S01]  /*06a0*/  UMOV UR5, 0x20 ;  /* 0x0000002000057882 */ /* 0x002fe20000000000 */
[----:B------:R-:W-:Y:S01]  /*06b0*/  UMOV UR4, 0x80 ;  /* 0x0000008000047882 */ /* 0x000fe20000000000 */
[----:B------:R-:W-:-:S04]  /*06c0*/  UIADD3 UR10, UPT, UPT, -UR5, 0x100000, URZ ;  /* 0x00100000050a7890 */ /* 0x000fc8000fffe1ff */
[----:B------:R-:W-:Y:S02]  /*06d0*/  USHF.L.U32 UR11, UR10, 0xb, URZ ;  /* 0x0000000b0a0b7899 */ /* 0x000fe400080006ff */
[----:B------:R-:W-:Y:S02]  /*06e0*/  USHF.L.U32 UR10, UR10, 0x1, URZ ;  /* 0x000000010a0a7899 */ /* 0x000fe400080006ff */
[----:B------:R-:W-:-:S04]  /*06f0*/  UIADD3 UR4, UPT, UPT, -UR4, 0x100000, URZ ;  /* 0x0010000004047890 */ /* 0x000fc8000fffe1ff */
[----:B------:R-:W-:Y:S02]  /*0700*/  USHF.L.U32 UR5, UR4, 0xb, URZ ;  /* 0x0000000b04057899 */ /* 0x000fe400080006ff */
[----:B------:R-:W-:Y:S01]  /*0710*/  USHF.L.U32 UR4, UR4, 0x1, URZ ;  /* 0x0000000104047899 */ /* 0x000fe200080006ff */
[----:B------:R-:W-:Y:S01]  /*0720*/  ELECT P0, URZ, PT ;  /* 0x0000000000ff782f */ /* 0x000fe20003800000 */
[----:B--2---:R-:W-:Y:S01]  /*0730*/  ULEA UR7, UR7, UR9, 0x18 ;  /* 0x0000000907077291 */ /* 0x004fe2000f8ec0ff */
[----:B------:R-:W1:Y:S11]  /*0740*/  FENCE.VIEW.ASYNC.S ;  /* 0x00000000000073c6 */ /* 0x000e760000000000 */
[----:B-1----:R2:W1:Y:S01]  /*0750*/  SYNCS.EXCH.64 URZ, [UR7+0x40], UR10 ;  /* 0x0000400a07ff75b2 */ /* 0x0024620008000100 */
[----:B------:R2:W1:Y:S01]  /*0760*/  SYNCS.EXCH.64 URZ, [UR7+0x60], UR4 ;  /* 0x0000600407ff75b2 */ /* 0x0004620008000100 */
[----:B------:R2:W1:Y:S01]  /*0770*/  SYNCS.EXCH.64 URZ, [UR7+0x48], UR10 ;  /* 0x0000480a07ff75b2 */ /* 0x0004620008000100 */
[----:B------:R2:W1:Y:S01]  /*0780*/  SYNCS.EXCH.64 URZ, [UR7+0x68], UR4 ;  /* 0x0000680407ff75b2 */ /* 0x0004620008000100 */
[----:B------:R2:W1:Y:S01]  /*0790*/  SYNCS.EXCH.64 URZ, [UR7+0x50], UR10 ;  /* 0x0000500a07ff75b2 */ /* 0x0004620008000100 */
[----:B------:R2:W1:Y:S01]  /*07a0*/  SYNCS.EXCH.64 URZ, [UR7+0x70], UR4 ;  /* 0x0000700407ff75b2 */ /* 0x0004620008000100 */
[----:B------:R2:W1:Y:S01]  /*07b0*/  SYNCS.EXCH.64 URZ, [UR7+0x58], UR10 ;  /* 0x0000580a07ff75b2 */ /* 0x0004620008000100 */
[----:B------:R2:W1:Y:S02]  /*07c0*/  SYNCS.EXCH.64 URZ, [UR7+0x78], UR4 ;  /* 0x0000780407ff75b2 */ /* 0x0004640008000100 */
[----:B--2---:R-:W-:Y:S01]  /*07d0*/  NOP ;  /* 0x0000000000007918 */ /* 0x004fe20000000000 */
.L_x_10:
[----:B------:R-:W2:Y:S01]  /*07e0*/  SHFL.IDX PT, R2, R93, RZ, 0x1f ;  /* 0x00001fff5d027589 */ /* 0x000ea200000e0000 */
[----:B------:R-:W-:Y:S01]  /*07f0*/  NOP ;  /* 0x0000000000007918 */ /* 0x000fe20000000000 */
[----:B--2---:R-:W-:-:S13]  /*0800*/  ISETP.NE.AND P0, PT, R2, 0x3, PT ;  /* 0x000000030200780c */ /* 0x004fda0003f05270 */
[----:B------:R-:W-:Y:S05]  /*0810*/  @P0 BRA `(.L_x_11) ;  /* 0x0000000000300947 */ /* 0x000fea0003800000 */
[----:B-1----:R-:W1:Y:S01]  /*0820*/  S2UR UR5, SR_CgaCtaId ;  /* 0x00000000000579c3 */ /* 0x002e620000008800 */
        /* <DEDUP_REMOVED lines=8> */
[----:B-1----:R2:W1:Y:S01]  /*08b0*/  SYNCS.EXCH.64 URZ, [UR5+0x80], UR10 ;  /* 0x0000800a05ff75b2 */ /* 0x0024620008000100 */
[----:B------:R2:W1:Y:S02]  /*08c0*/  SYNCS.EXCH.64 URZ, [UR5+0x88], UR10 ;  /* 0x0000880a05ff75b2 */ /* 0x0004640008000100 */
[----:B--2---:R-:W-:Y:S01]  /*08d0*/  NOP ;  /* 0x0000000000007918 */ /* 0x004fe20000000000 */
.L_x_11:
[----:B------:R-:W2:Y:S01]  /*08e0*/  SHFL.IDX PT, R2, R93, RZ, 0x1f ;  /* 0x00001fff5d027589 */ /* 0x000ea200000e0000 */
[----:B------:R-:W-:Y:S01]  /*08f0*/  NOP ;  /* 0x0000000000007918 */ /* 0x000fe20000000000 */
[----:B--2---:R-:W-:-:S13]  /*0900*/  ISETP.NE.AND P0, PT, R2, 0x4, PT ;  /* 0x000000040200780c */ /* 0x004fda0003f05270 */
[----:B------:R-:W-:Y:S05]  /*0910*/  @P0 BRA `(.L_x_12) ;  /* 0x00000000004c0947 */ /* 0x000fea0003800000 */
[----:B-1----:R-:W1:Y:S01]  /*0920*/  S2UR UR5, SR_CgaCtaId ;  /* 0x00000000000579c3 */ /* 0x002e620000008800 */
[----:B------:R-:W-:Y:S01]  /*0930*/  UMOV UR9, 0x100 ;  /* 0x0000010000097882 */ /* 0x000fe20000000000 */
[----:B------:R-:W-:Y:S01]  /*0940*/  UMOV UR7, 0x400 ;  /* 0x0000040000077882 */ /* 0x000fe20000000000 */
[----:B------:R-:W-:Y:S01]  /*0950*/  USEL UR9, UR9, 0xe0, UP2 ;  /* 0x000000e009097887 */ /* 0x000fe20009000000 */
[----:B------:R-:W-:Y:S01]  /*0960*/  UMOV UR4, 0x1 ;  /* 0x0000000100047882 */ /* 0x000fe20000000000 */
[----:B------:R-:W-:Y:S01]  /*0970*/  ELECT P0, URZ, PT ;  /* 0x0000000000ff782f */ /* 0x000fe20003800000 */
[----:B------:R-:W-:-:S04]  /*0980*/  UIADD3 UR10, UPT, UPT, -UR4, 0x100000, URZ ;  /* 0x00100000040a7890 */ /* 0x000fc8000fffe1ff */
[----:B------:R-:W-:Y:S02]  /*0990*/  USHF.L.U32 UR11, UR10, 0xb, URZ ;  /* 0x0000000b0a0b7899 */ /* 0x000fe400080006ff */
[----:B------:R-:W-:Y:S02]  /*09a0*/  USHF.L.U32 UR10, UR10, 0x1, URZ ;  /* 0x000000010a0a7899 */ /* 0x000fe400080006ff */
[----:B------:R-:W-:-:S04]  /*09b0*/  UIADD3 UR12, UPT, UPT, -UR9, 0x100000, URZ ;  /* 0x00100000090c7890 */ /* 0x000fc8000fffe1ff */
[----:B------:R-:W-:Y:S02]  /*09c0*/  USHF.L.U32 UR13, UR12, 0xb, URZ ;  /* 0x0000000b0c0d7899 */ /* 0x000fe400080006ff */
[----:B------:R-:W-:Y:S02]  /*09d0*/  USHF.L.U32 UR12, UR12, 0x1, URZ ;  /* 0x000000010c0c7899 */ /* 0x000fe400080006ff */
[----:B-1----:R-:W-:Y:S01]  /*09e0*/  ULEA UR5, UR5, UR7, 0x18 ;  /* 0x0000000705057291 */ /* 0x002fe2000f8ec0ff */
[----:B------:R-:W1:Y:S11]  /*09f0*/  FENCE.VIEW.ASYNC.S ;  /* 0x00000000000073c6 */ /* 0x000e760000000000 */
[----:B-1----:R2:W1:Y:S01]  /*0a00*/  SYNCS.EXCH.64 URZ, [UR5+0x90], UR10 ;  /* 0x0000900a05ff75b2 */ /* 0x0024620008000100 */
[----:B------:R2:W1:Y:S01]  /*0a10*/  SYNCS.EXCH.64 URZ, [UR5+0xa0], UR12 ;  /* 0x0000a00c05ff75b2 */ /* 0x0004620008000100 */
[----:B------:R2:W1:Y:S01]  /*0a20*/  SYNCS.EXCH.64 URZ, [UR5+0x98], UR10 ;  /* 0x0000980a05ff75b2 */ /* 0x0004620008000100 */
[----:B------:R2:W1:Y:S02]  /*0a30*/  SYNCS.EXCH.64 URZ, [UR5+0xa8], UR12 ;  /* 0x0000a80c05ff75b2 */ /* 0x0004640008000100 */
[----:B--2---:R-:W-:Y:S01]  /*0a40*/  NOP ;  /* 0x0000000000007918 */ /* 0x004fe20000000000 */
.L_x_12:
        /* <DEDUP_REMOVED lines=26> */
.L_x_13:
        /* <DEDUP_REMOVED lines=18> */
.L_x_14:
[----:B-1----:R-:W1:Y:S01]  /*0d10*/  S2UR UR5, SR_CTAID.X ;  /* 0x00000000000579c3 */ /* 0x002e620000002500 */
[----:B------:R-:W-:-:S05]  /*0d20*/  CS2R.32 R87, SR_CgaSize ;  /* 0x0000000000577805 */ /* 0x000fca0000008a00 */
[----:B------:R-:W-:-:S05]  /*0d30*/  IMAD R87, R87, -0xa0, RZ ;  /* 0xffffff6057577824 */ /* 0x000fca00078e02ff */
[----:B------:R-:W-:-:S14]  /*0d40*/  R2UR UR9, R87 ;  /* 0x00000000570972ca */ /* 0x000fdc00000e0000 */
[----:B------:R-:W2:Y:S01]  /*0d50*/  LDCU UR9, c[0x0][UR9+0x2b0] ;  /* 0x00005600090977ac */ /* 0x000ea20008000800 */
[----:B------:R-:W-:Y:S01]  /*0d60*/  NOP ;  /* 0x0000000000007918 */ /* 0x000fe20000000000 */
[----:B------:R-:W-:-:S05]  /*0d70*/  CS2R.32 R87, SR_CgaSize ;  /* 0x0000000000577805 */ /* 0x000fca0000008a00 */
[----:B------:R-:W-:-:S05]  /*0d80*/  IMAD R87, R87, -0xa0, RZ ;  /* 0xffffff6057577824 */ /* 0x000fca00078e02ff */
[----:B------:R-:W-:-:S14]  /*0d90*/  R2UR UR7, R87 ;  /* 0x00000000570772ca */ /* 0x000fdc00000e0000 */
[----:B------:R-:W3:Y:S01]  /*0da0*/  LDCU UR7, c[0x0][UR7+0x2b4] ;  /* 0x00005680070777ac */ /* 0x000ee20008000800 */
[----:B------:R-:W4:Y:S08]  /*0db0*/  S2UR UR4, SR_CTAID.Y ;  /* 0x00000000000479c3 */ /* 0x000f300000002600 */
[----:B------:R-:W3:Y:S01]  /*0dc0*/  LDC R10, c[0x0][0xb24] ;  /* 0x0002c900ff0a7b82 */ /* 0x000ee20000000800 */
[----:B-1----:R-:W-:-:S02]  /*0dd0*/  I2FP.F32.U32 R87, UR5 ;  /* 0x0000000500577c45 */ /* 0x002fc40008201000 */
[----:B------:R-:W-:-:S05]  /*0de0*/  CS2R.32 R3, SR_CgaSize ;  /* 0x0000000000037805 */ /* 0x000fca0000008a00 */
[----:B------:R-:W-:-:S06]  /*0df0*/  IMAD R3, R3, -0xa0, RZ ;  /* 0xffffff6003037824 */ /* 0x000fcc00078e02ff */
[----:B------:R-:W1:Y:S01]  /*0e00*/  LDC R3, c[0x0][R3+0x2a0] ;  /* 0x0000a80003037b82 */ /* 0x000e620000000800 */
[----:B------:R-:W-:Y:S01]  /*0e10*/  MOV R15, UR5 ;  /* 0x00000005000f7c02 */ /* 0x000fe20008000f00 */
[----:B--2---:R-:W-:Y:S01]  /*0e20*/  FMUL R87, R87, UR9 ;  /* 0x0000000957577c20 */ /* 0x004fe20008400000 */
[----:B----4-:R-:W-:Y:S02]  /*0e30*/  I2FP.F32.U32 R86, UR4 ;  /* 0x0000000400567c45 */ /* 0x010fe40008201000 */
[----:B------:R-:W-:-:S05]  /*0e40*/  CS2R.32 R2, SR_CgaSize ;  /* 0x0000000000027805 */ /* 0x000fca0000008a00 */
[----:B------:R-:W-:-:S06]  /*0e50*/  IMAD R2, R2, -0xa0, RZ ;  /* 0xffffff6002027824 */ /* 0x000fcc00078e02ff */
[----:B------:R-:W2:Y:S01]  /*0e60*/  LDC R2, c[0x0][R2+0x2a4] ;  /* 0x0000a90002027b82 */ /* 0x000ea20000000800 */
[----:B------:R-:W-:Y:S01]  /*0e70*/  MOV R14, UR4 ;  /* 0x00000004000e7c02 */ /* 0x000fe20008000f00 */
[----:B------:R-:W4:Y:S01]  /*0e80*/  F2I.U32.TRUNC.NTZ R87, R87 ;  /* 0x0000005700577305 */ /* 0x000f22000020f000 */
[----:B---3--:R-:W-:-:S05]  /*0e90*/  FMUL R86, R86, UR7 ;  /* 0x0000000756567c20 */ /* 0x008fca0008400000 */
[----:B------:R-:W-:Y:S01]  /*0ea0*/  BAR.SYNC.DEFER_BLOCKING 0x0 ;  /* 0x0000000000007b1d */ /* 0x000fe20000010000 */
[----:B------:R-:W-:-:S05]  /*0eb0*/  ISETP.GE.AND P0, PT, R10, 0x1, PT ;  /* 0x000000010a00780c */ /* 0x000fca0003f06270 */
[----:B------:R-:W3:Y:S02]  /*0ec0*/  F2I.U32.TRUNC.NTZ R86, R86 ;  /* 0x0000005600567305 */ /* 0x000ee4000020f000 */
[----:B------:R-:W2:Y:S01]  /*0ed0*/  S2UR UR36, SR_CTAID.Z ;  /* 0x00000000002479c3 */ /* 0x000ea20000002700 */
[----:B----4-:R-:W-:-:S05]  /*0ee0*/  IADD3 R87, PT, PT, -R87, RZ, RZ ;  /* 0x000000ff57577210 */ /* 0x010fca0007ffe1ff */
[----:B-1----:R-:W-:Y:S01]  /*0ef0*/  IMAD R87, R3, R87, UR5 ;  /* 0x0000000503577e24 */ /* 0x002fe2000f8e0257 */
[----:B---3--:R-:W-:-:S05]  /*0f00*/  IADD3 R86, PT, PT, -R86, RZ, RZ ;  /* 0x000000ff56567210 */ /* 0x008fca0007ffe1ff */
[----:B--2---:R-:W-:Y:S01]  /*0f10*/  IMAD R86, R2, R86, UR4 ;  /* 0x0000000402567e24 */ /* 0x004fe2000f8e0256 */
[----:B------:R-:W-:Y:S06]  /*0f20*/  @!P0 BRA `(.L_x_15) ;  /* 0x0000000000b88947 */ /* 0x000fec0003800000 */
[----:B------:R-:W1:Y:S01]  /*0f30*/  LDC.64 R4, c[0x0][0xb18] ;  /* 0x0002c600ff047b82 */ /* 0x000e620000000a00 */
[----:B------:R-:W-:-:S07]  /*0f40*/  ISETP.NE.AND P0, PT, R10, 0x1, PT ;  /* 0x000000010a00780c */ /* 0x000fce0003f05270 */
[----:B------:R-:W2:Y:S08]  /*0f50*/  LDC R9, c[0x0][0xb0c] ;  /* 0x0002c300ff097b82 */ /* 0x000eb00000000800 */
[----:B------:R-:W3:Y:S08]  /*0f60*/  LDC R12, c[0x0][0x370] ;  /* 0x0000dc00ff0c7b82 */ /* 0x000ef00000000800 */
[----:B------:R-:W4:Y:S01]  /*0f70*/  LDC R11, c[0x0][0x374] ;  /* 0x0000dd00ff0b7b82 */ /* 0x000f220000000800 */
[----:B-1----:R-:W-:-:S07]  /*0f80*/  ISETP.NE.AND P1, PT, R4, 0x1, PT ;  /* 0x000000010400780c */ /* 0x002fce0003f25270 */
[----:B------:R-:W3:Y:S01]  /*0f90*/  LDC.64 R6, c[0x0][0xb10] ;  /* 0x0002c400ff067b82 */ /* 0x000ee20000000a00 */
[----:B--2---:R-:W-:-:S07]  /*0fa0*/  ISETP.NE.AND P2, PT, R9, 0x1, PT ;  /* 0x000000010900780c */ /* 0x004fce0003f45270 */
[----:B------:R-:W1:Y:S08]  /*0fb0*/  LDC R8, c[0x0][0xb20] ;  /* 0x0002c800ff087b82 */ /* 0x000e700000000800 */
[----:B------:R-:W2:Y:S01]  /*0fc0*/  LDC.64 R2, c[0x0][0xb28] ;  /* 0x0002ca00ff027b82 */ /* 0x000ea20000000a00 */
[----:B----4-:R-:W-:-:S04]  /*0fd0*/  IMAD.HI.U32 R13, R11, R5, RZ ;  /* 0x000000050b0d7227 */ /* 0x010fc800078e00ff */
[----:B------:R-:W-:-:S04]  /*0fe0*/  IMAD.HI.U32 R5, R14, R5, RZ ;  /* 0x000000050e057227 */ /* 0x000fc800078e00ff */
[----:B---3--:R-:W-:-:S05]  /*0ff0*/  IMAD.HI.U32 R16, R12, R6, RZ ;  /* 0x000000060c107227 */ /* 0x008fca00078e00ff */
[-C--:B------:R-:W-:Y:S01]  /*1000*/  @P2 SHF.R.U32.HI R12, RZ, R7.reuse, R16 ;  /* 0x00000007ff0c2219 */ /* 0x080fe20000011610 */
[----:B------:R-:W-:Y:S01]  /*1010*/  IMAD.HI.U32 R16, R15, R6, RZ ;  /* 0x000000060f107227 */ /* 0x000fe200078e00ff */
[-C--:B-1----:R-:W-:Y:S02]  /*1020*/  @P1 SHF.R.U32.HI R11, RZ, R8.reuse, R13 ;  /* 0x00000008ff0b1219 */ /* 0x082fe4000001160d */
[----:B------:R-:W-:Y:S02]  /*1030*/  SHF.R.U32.HI R5, RZ, R8, R5 ;  /* 0x00000008ff057219 */ /* 0x000fe40000011605 */
[----:B------:R-:W-:Y:S02]  /*1040*/  SHF.R.U32.HI R16, RZ, R7, R16 ;  /* 0x00000007ff107219 */ /* 0x000fe40000011610 */
[----:B------:R-:W-:Y:S01]  /*1050*/  SEL R5, R14, R5, !P1 ;  /* 0x000000050e057207 */ /* 0x000fe20004800000 */
[----:B--2---:R-:W-:Y:S01]  /*1060*/  IMAD.HI.U32 R13, R11, R2, RZ ;  /* 0x000000020b0d7227 */ /* 0x004fe200078e00ff */
[----:B------:R-:W-:-:S03]  /*1070*/  SEL R16, R15, R16, !P2 ;  /* 0x000000100f107207 */ /* 0x000fc60005000000 */
[----:B------:R-:W-:Y:S01]  /*1080*/  IMAD.HI.U32 R6, R12, R2, RZ ;  /* 0x000000020c067227 */ /* 0x000fe200078e00ff */
[----:B------:R-:W-:-:S04]  /*1090*/  @P0 SHF.R.U32.HI R11, RZ, R3, R13 ;  /* 0x00000003ff0b0219 */ /* 0x000fc8000001160d */
[----:B------:R-:W-:Y:S01]  /*10a0*/  @P0 SHF.R.U32.HI R12, RZ, R3, R6 ;  /* 0x00000003ff0c0219 */ /* 0x000fe20000011606 */
[----:B------:R-:W-:-:S04]  /*10b0*/  IMAD R11, R11, R10, RZ ;  /* 0x0000000a0b0b7224 */ /* 0x000fc800078e02ff */
[----:B------:R-:W-:Y:S01]  /*10c0*/  IMAD R6, R12, R10, RZ ;  /* 0x0000000a0c067224 */ /* 0x000fe200078e02ff */
[----:B------:R-:W-:-:S04]  /*10d0*/  ISETP.GE.AND P1, PT, R5, R11, PT ;  /* 0x0000000b0500720c */ /* 0x000fc80003f26270 */
[----:B------:R-:W-:Y:S01]  /*10e0*/  ISETP.GE.OR P1, PT, R16, R6, P1 ;  /* 0x000000061000720c */ /* 0x000fe20000f26670 */
[----:B------:R-:W-:-:S05]  /*10f0*/  IMAD.HI.U32 R6, R5, R2, RZ ;  /* 0x0000000205067227 */ /* 0x000fca00078e00ff */
[----:B------:R-:W-:-:S04]  /*1100*/  SHF.R.U32.HI R6, RZ, R3, R6 ;  /* 0x00000003ff067219 */ /* 0x000fc80000011606 */
[----:B------:R-:W-:-:S03]  /*1110*/  SEL R6, R5, R6, !P0 ;  /* 0x0000000605067207 */ /* 0x000fc60004000000 */
[----:B------:R-:W-:Y:S01]  /*1120*/  @!P1 IMAD.HI.U32 R7, R16, R2, RZ ;  /* 0x0000000210079227 */ /* 0x000fe200078e00ff */
[----:B------:R-:W-:-:S04]  /*1130*/  IADD3 R2, PT, PT, -R6, RZ, RZ ;  /* 0x000000ff06027210 */ /* 0x000fc80007ffe1ff */
[----:B------:R-:W-:Y:S01]  /*1140*/  @!P1 SHF.R.U32.HI R3, RZ, R3, R7 ;  /* 0x00000003ff039219 */ /* 0x000fe20000011607 */
[----:B------:R-:W-:Y:S01]  /*1150*/  IMAD R2, R10, R2, R5 ;  /* 0x000000020a027224 */ /* 0x000fe200078e0205 */
[----:B------:R-:W-:Y:S02]  /*1160*/  IADD3 R7, PT, PT, -R5, RZ, RZ ;  /* 0x000000ff05077210 */ /* 0x000fe40007ffe1ff */
[----:B------:R-:W-:-:S03]  /*1170*/  @!P1 SEL R3, R16, R3, !P0 ;  /* 0x0000000310039207 */ /* 0x000fc60004000000 */
[----:B------:R-:W-:Y:S02]  /*1180*/  IMAD R7, R4, R7, R14 ;  /* 0x0000000704077224 */ /* 0x000fe400078e020e */
[--C-:B------:R-:W-:Y:S02]  /*1190*/  @!P1 IMAD.IADD R6, R6, 0x1, -R3.reuse ;  /* 0x0000000106069824 */ /* 0x100fe400078e0a03 */
[----:B------:R-:W-:Y:S01]  /*11a0*/  @!P1 IMAD R3, R2, R12, R3 ;  /* 0x0000000c02039224 */ /* 0x000fe200078e0203 */
[----:B------:R-:W-:Y:S01]  /*11b0*/  IADD3 R2, PT, PT, -R16, RZ, RZ ;  /* 0x000000ff10027210 */ /* 0x000fe20007ffe1ff */
[----:B------:R-:W-:Y:S02]  /*11c0*/  @!P1 IMAD R5, R6, R10, R16 ;  /* 0x0000000a06059224 */ /* 0x000fe400078e0210 */
[----:B------:R-:W-:Y:S02]  /*11d0*/  @!P1 IMAD.MOV.U32 R16, RZ, RZ, R3 ;  /* 0x000000ffff109224 */ /* 0x000fe400078e0003 */
[----:B------:R-:W-:-:S02]  /*11e0*/  IMAD R2, R9, R2, R15 ;  /* 0x0000000209027224 */ /* 0x000fc400078e020f */
[----:B------:R-:W-:Y:S02]  /*11f0*/  IMAD R14, R5, R4, R7 ;  /* 0x00000004050e7224 */ /* 0x000fe400078e0207 */
[----:B------:R-:W-:Y:S02]  /*1200*/  IMAD R15, R16, R9, R2 ;  /* 0x00000009100f7224 */ /* 0x000fe400078e0202 */
.L_x_15:
[----:B------:R-:W1:Y:S01]  /*1210*/  LDCU UR4, c[0x0][0xb30] ;  /* 0x00016600ff0477ac */ /* 0x000e620008000800 */
[----:B------:R-:W2:Y:S08]  /*1220*/  S2UR UR37, SR_CgaCtaId ;  /* 0x00000000002579c3 */ /* 0x000eb00000008800 */
[----:B------:R-:W3:Y:S01]  /*1230*/  LDC R40, c[0x0][0xb24] ;  /* 0x0002c900ff287b82 */ /* 0x000ee20000000800 */
[----:B-1----:R-:W-:-:S09]  /*1240*/  UISETP.NE.AND UP1, UPT, UR4, 0x1, UPT ;  /* 0x000000010400788c */ /* 0x002fd2000bf25270 */
[----:B--2---:R-:W-:Y:S05]  /*1250*/  BRA.U UP1, `(.L_x_16) ;  /* 0x0000000101407547 */ /* 0x004fea000b800000 */
[----:B------:R-:W1:Y:S08]  /*1260*/  LDC.64 R4, c[0x0][0xb10] ;  /* 0x0002c400ff047b82 */ /* 0x000e700000000a00 */
[----:B------:R-:W2:Y:S08]  /*1270*/  LDC.64 R2, c[0x0][0xb18] ;  /* 0x0002c600ff027b82 */ /* 0x000eb00000000a00 */
[----:B------:R-:W4:Y:S08]  /*1280*/  LDC R6, c[0x0][0xb20] ;  /* 0x0002c800ff067b82 */ /* 0x000f300000000800 */
[----:B------:R-:W3:Y:S01]  /*1290*/  LDC R7, c[0x0][0xb0c] ;  /* 0x0002c300ff077b82 */ /* 0x000ee20000000800 */
[----:B-1----:R-:W-:-:S05]  /*12a0*/  IMAD.HI.U32 R4, R15, R4, RZ ;  /* 0x000000040f047227 */ /* 0x002fca00078e00ff */
[----:B------:R-:W-:Y:S01]  /*12b0*/  SHF.R.U32.HI R4, RZ, R5, R4 ;  /* 0x00000005ff047219 */ /* 0x000fe20000011604 */
[----:B--2---:R-:W-:Y:S01]  /*12c0*/  IMAD.HI.U32 R3, R14, R3, RZ ;  /* 0x000000030e037227 */ /* 0x004fe200078e00ff */
[----:B------:R-:W-:-:S04]  /*12d0*/  ISETP.NE.AND P0, PT, R2, 0x1, PT ;  /* 0x000000010200780c */ /* 0x000fc80003f05270 */
[----:B----4-:R-:W-:-:S04]  /*12e0*/  SHF.R.U32.HI R3, RZ, R6, R3 ;  /* 0x00000006ff037219 */ /* 0x010fc80000011603 */
[----:B------:R-:W-:Y:S02]  /*12f0*/  SEL R3, R14, R3, !P0 ;  /* 0x000000030e037207 */ /* 0x000fe40004000000 */
[----:B---3--:R-:W-:-:S04]  /*1300*/  ISETP.NE.AND P1, PT, R7, 0x1, PT ;  /* 0x000000010700780c */ /* 0x008fc80003f25270 */
[----:B------:R-:W-:-:S05]  /*1310*/  SEL R4, R15, R4, !P1 ;  /* 0x000000040f047207 */ /* 0x000fca0004800000 */
[----:B------:R-:W-:Y:S02]  /*1320*/  IMAD.IADD R5, R3, 0x1, -R4 ;  /* 0x0000000103057824 */ /* 0x000fe400078e0a04 */
[----:B------:R-:W-:Y:S02]  /*1330*/  IMAD.IADD R3, R4, 0x1, -R3 ;  /* 0x0000000104037824 */ /* 0x000fe400078e0a03 */
[----:B------:R-:W-:Y:S02]  /*1340*/  IMAD R15, R5, R7, R15 ;  /* 0x00000007050f7224 */ /* 0x000fe400078e020f */
[----:B------:R-:W-:-:S07]  /*1350*/  IMAD R14, R3, R2, R14 ;  /* 0x00000002030e7224 */ /* 0x000fce00078e020e */
.L_x_16:
[----:B------:R-:W-:Y:S01]  /*1360*/  BAR.SYNC.DEFER_BLOCKING 0x0 ;  /* 0x0000000000007b1d */ /* 0x000fe20000010000 */
[----:B------:R-:W-:Y:S01]  /*1370*/  UISETP.NE.AND UP1, UPT, UR8, 0x2, UPT ;  /* 0x000000020800788c */ /* 0x000fe2000bf25270 */
[----:B------:R-:W-:Y:S02]  /*1380*/  ISETP.NE.OR P5, PT, R0, 0x2, !P5 ;  /* 0x000000020000780c */ /* 0x000fe40006fa5670 */
[----:B------:R-:W-:-:S06]  /*1390*/  LOP3.LUT R2, R101, 0x1f, RZ, 0xc0, !PT ;  /* 0x0000001f65027812 */ /* 0x000fcc00078ec0ff */
[----:B------:R-:W-:Y:S05]  /*13a0*/  BRA.U UP1, `(.L_x_17) ;  /* 0x00000011015c7547 */ /* 0x000fea000b800000 */
[----:B------:R-:W1:Y:S01]  /*13b0*/  LDCU UR13, c[0x0][0x38c] ;  /* 0x00007180ff0d77ac */ /* 0x000e620008000800 */
[----:B------:R-:W2:Y:S01]  /*13c0*/  LDC R8, c[0x0][0x370] ;  /* 0x0000dc00ff087b82 */ /* 0x000ea20000000800 */
[----:B------:R-:W-:Y:S01]  /*13d0*/  PLOP3.LUT P1, PT, PT, PT, UP2, 0x80, 0x8 ;  /* 0x000000000008781c */ /* 0x000fe20003f2f028 */
[----:B------:R-:W-:Y:S01]  /*13e0*/  IMAD.MOV.U32 R17, RZ, RZ, 0x1 ;  /* 0x00000001ff117424 */ /* 0x000fe200078e00ff */
[----:B------:R-:W-:Y:S01]  /*13f0*/  ISETP.EQ.OR P4, PT, R2, RZ, P5 ;  /* 0x000000ff0200720c */ /* 0x000fe20002f82670 */
[----:B------:R-:W-:Y:S01]  /*1400*/  IMAD.MOV.U32 R16, RZ, RZ, RZ ;  /* 0x000000ffff107224 */ /* 0x000fe200078e00ff */
[----:B------:R-:W-:Y:S02]  /*1410*/  PLOP3.LUT P1, PT, P1, PT, PT, 0x8, 0x80 ;  /* 0x000000000080781c */ /* 0x000fe40000f2e170 */
[----:B------:R-:W-:Y:S01]  /*1420*/  CS2R R12, SRZ ;  /* 0x00000000000c7805 */ /* 0x000fe2000001ff00 */
[----:B------:R-:W-:Y:S01]  /*1430*/  IMAD.MOV.U32 R11, RZ, RZ, 0x1 ;  /* 0x00000001ff0b7424 */ /* 0x000fe200078e00ff */
[----:B------:R-:W4:Y:S01]  /*1440*/  LDC R0, c[0x0][0x374] ;  /* 0x0000dd00ff007b82 */ /* 0x000f220000000800 */
[----:B------:R-:W2:Y:S01]  /*1450*/  LDCU.64 UR22, c[0x0][0x348] ;  /* 0x00006900ff1677ac */ /* 0x000ea20008000a00 */
[----:B------:R-:W-:Y:S01]  /*1460*/  UMOV UR6, URZ ;  /* 0x000000ff00067c82 */ /* 0x000fe20008000000 */
[----:B-1----:R-:W-:-:S04]  /*1470*/  UIADD3 UR5, UPT, UPT, UR13, 0x3f, URZ ;  /* 0x0000003f0d057890 */ /* 0x002fc8000fffe0ff */
[----:B------:R-:W-:-:S04]  /*1480*/  USHF.R.S32.HI UR4, URZ, 0x1f, UR5 ;  /* 0x0000001fff047899 */ /* 0x000fc80008011405 */
[----:B------:R-:W-:-:S04]  /*1490*/  ULEA.HI UR4, UR4, UR5, URZ, 0x6 ;  /* 0x0000000504047291 */ /* 0x000fc8000f8f30ff */
[----:B------:R-:W-:Y:S02]  /*14a0*/  USHF.R.S32.HI UR15, URZ, 0x6, UR4 ;  /* 0x00000006ff0f7899 */ /* 0x000fe40008011404 */
[----:B------:R-:W-:Y:S02]  /*14b0*/  UIADD3 UR4, UPT, UPT, UR13, -0x1, URZ ;  /* 0xffffffff0d047890 */ /* 0x000fe4000fffe0ff */
[----:B------:R-:W-:Y:S02]  /*14c0*/  UISETP.LT.U32.AND UP0, UPT, UR15, 0x4, UPT ;  /* 0x000000040f00788c */ /* 0x000fe4000bf01070 */
[----:B------:R-:W-:Y:S02]  /*14d0*/  UISETP.GE.U32.AND UP1, UPT, UR4, -0x7f, UPT ;  /* 0xffffff810400788c */ /* 0x000fe4000bf26070 */
[----:B------:R-:W-:Y:S02]  /*14e0*/  USEL UR14, UR15, 0x4, UP0 ;  /* 0x000000040f0e7887 */ /* 0x000fe40008000000 */
[----:B------:R-:W-:-:S02]  /*14f0*/  UIADD3 UR13, UPT, UPT, UR13, 0x7e, URZ ;  /* 0x0000007e0d0d7890 */ /* 0x000fc4000fffe0ff */
[----:B------:R-:W-:Y:S02]  /*1500*/  UIADD3 UR5, UPT, UPT, UR14, -0x1, URZ ;  /* 0xffffffff0e057890 */ /* 0x000fe4000fffe0ff */
[----:B------:R-:W-:-:S03]  /*1510*/  UIADD3 UR7, UPT, UPT, UR15, -UR14, URZ ;  /* 0x8000000e0f077290 */ /* 0x000fc6000fffe0ff */
[----:B------:R-:W-:-:S04]  /*1520*/  @UP1 UIADD3 UR5, UPT, UPT, UR14, URZ, URZ ;  /* 0x000000ff0e051290 */ /* 0x000fc8000fffe0ff */
[----:B--2---:R-:W-:-:S12]  /*1530*/  UIADD3 UR5, UPT, UPT, UR5, 0x1, URZ ;  /* 0x0000000105057890 */ /* 0x004fd8000fffe0ff */
.L_x_35:
[----:B------:R-:W-:Y:S01]  /*1540*/  UISETP.NE.AND UP0, UPT, UR37, URZ, UPT ;  /* 0x000000ff2500728c */ /* 0x000fe2000bf05270 */
[----:B------:R-:W1:Y:S08]  /*1550*/  S2UR UR37, SR_CgaCtaId ;  /* 0x00000000002579c3 */ /* 0x000e700000008800 */
[----:B------:R-:W-:Y:S05]  /*1560*/  BRA.U UP0, `(.L_x_18) ;  /* 0x0000000100347547 */ /* 0x000fea000b800000 */
[----:B------:R-:W2:Y:S01]  /*1570*/  S2R R2, SR_CgaCtaId ;  /* 0x0000000000027919 */ /* 0x000ea20000008800 */
[----:B------:R-:W-:-:S04]  /*1580*/  MOV R3, 0x400 ;  /* 0x0000040000037802 */ /* 0x000fc80000000f00 */
[----:B--2---:R-:W-:Y:S02]  /*1590*/  LEA R2, R2, R3, 0x18 ;  /* 0x0000000302027211 */ /* 0x004fe400078ec0ff */
[----:B------:R-:W-:-:S03]  /*15a0*/  SHF.L.U32 R3, R11, 0x1f, RZ ;  /* 0x0000001f0b037819 */ /* 0x000fc600000006ff */
[----:B------:R-:W-:-:S04]  /*15b0*/  IMAD R2, R12, 0x8, R2 ;  /* 0x000000080c027824 */ /* 0x000fc800078e0202 */
[----:B------:R-:W2:Y:S02]  /*15c0*/  SYNCS.PHASECHK.TRANS64.TRYWAIT P0, [R2+URZ+0x100], R3 ;  /* 0x00010003020075a7 */ /* 0x000ea400080011ff */
[----:B--2---:R-:W-:Y:S05]  /*15d0*/  @!P0 BRA `(.L_x_19) ;  /* 0x0000007800208947 */ /* 0x004fea0003800000 */
.L_x_131:
[----:B------:R-:W-:Y:S01]  /*15e0*/  VIADD R12, R12, 0x1 ;  /* 0x000000010c0c7836 */ /* 0x000fe20000000000 */
[----:B------:R2:W-:Y:S04]  /*15f0*/  SYNCS.ARRIVE.TRANS64.A1T0 RZ, [R2+URZ+0xf0], RZ ;  /* 0x0000f0ff02ff79a7 */ /* 0x0005e800081000ff */
[----:B------:R-:W-:-:S04]  /*1600*/  ISETP.NE.AND P0, PT, R12, 0x2, PT ;  /* 0x000000020c00780c */ /* 0x000fc80003f05270 */
[----:B------:R-:W-:Y:S02]  /*1610*/  SEL R12, R12, RZ, P0 ;  /* 0x000000ff0c0c7207 */ /* 0x000fe40000000000 */
[----:B--2---:R-:W-:-:S04]  /*1620*/  SEL R2, RZ, 0x1, P0 ;  /* 0x00000001ff027807 */ /* 0x004fc80000000000 */
[----:B------:R-:W-:-:S07]  /*1630*/  LOP3.LUT R11, R11, R2, RZ, 0x3c, !PT ;  /* 0x000000020b0b7212 */ /* 0x000fce00078e3cff */
.L_x_18:
[----:B------:R-:W-:Y:S01]  /*1640*/  UMOV UR4, 0x400 ;  /* 0x0000040000047882 */ /* 0x000fe20000000000 */
[----:B------:R-:W-:Y:S01]  /*1650*/  SHF.L.U32 R2, R17, 0x1f, RZ ;  /* 0x0000001f11027819 */ /* 0x000fe200000006ff */
[----:B-1----:R-:W-:Y:S01]  /*1660*/  ULEA UR4, UR37, UR4, 0x18 ;  /* 0x0000000425047291 */ /* 0x002fe2000f8ec0ff */
[----:B------:R-:W-:Y:S01]  /*1670*/  R2UR UR35, R15 ;  /* 0x000000000f2372ca */ /* 0x000fe200000e0000 */
[----:B------:R-:W-:Y:S01]  /*1680*/  UISETP.GE.U32.AND UP0, UPT, UR13, 0x7f, UPT ;  /* 0x0000007f0d00788c */ /* 0x000fe2000bf06070 */
[----:B------:R-:W-:Y:S01]  /*1690*/  R2UR UR11, R14 ;  /* 0x000000000e0b72ca */ /* 0x000fe200000e0000 */
[----:B------:R-:W-:Y:S01]  /*16a0*/  ULEA UR8, UR6, UR4, 0x3 ;  /* 0x0000000406087291 */ /* 0x000fe2000f8e18ff */
[----:B------:R-:W-:-:S08]  /*16b0*/  UMOV UR24, URZ ;  /* 0x000000ff00187c82 */ /* 0x000fd00008000000 */
[----:B------:R1:W2:Y:S01]  /*16c0*/  SYNCS.PHASECHK.TRANS64.TRYWAIT P0, [UR8+0x20], R2 ;  /* 0x00002002ff0075a7 */ /* 0x0002a20008001108 */
[----:B------:R-:W-:Y:S02]  /*16d0*/  USHF.L.U32 UR35, UR35, 0x6, URZ ;  /* 0x0000000623237899 */ /* 0x000fe400080006ff */
[----:B------:R-:W-:Y:S01]  /*16e0*/  USHF.L.U32 UR11, UR11, 0x8, URZ ;  /* 0x000000080b0b7899 */ /* 0x000fe200080006ff */
[----:B------:R-:W-:Y:S11]  /*16f0*/  BRA.U !UP0, `(.L_x_20) ;  /* 0x0000000108a87547 */ /* 0x000ff6000b800000 */
[----:B------:R-:W-:Y:S01]  /*1700*/  UMOV UR16, URZ ;  /* 0x000000ff00107c82 */ /* 0x000fe20008000000 */
[----:B------:R-:W-:-:S05]  /*1710*/  UMOV UR17, UR6 ;  /* 0x0000000600117c82 */ /* 0x000fca0008000000 */
.L_x_25:
[----:B-1----:R-:W-:Y:S01]  /*1720*/  ULEA UR33, UR17, UR4, 0x3 ;  /* 0x0000000411217291 */ /* 0x002fe2000f8e18ff */
[----:B--2---:R-:W-:Y:S01]  /*1730*/  @!P5 MOV R3, 0xa000 ;  /* 0x0000a0000003d802 */ /* 0x004fe20000000f00 */
[----:B--2---:R-:W-:Y:S10]  /*1740*/  @P0 BRA `(.L_x_21) ;  /* 0x00000000000c0947 */ /* 0x004ff40003800000 */
[----:B------:R-:W-:-:S04]  /*1750*/  SHF.L.U32 R4, R17, 0x1f, RZ ;  /* 0x0000001f11047819 */ /* 0x000fc800000006ff */
[----:B------:R-:W2:Y:S02]  /*1760*/  SYNCS.PHASECHK.TRANS64.TRYWAIT P0, [UR33+0x20], R4 ;  /* 0x00002004ff0075a7 */ /* 0x000ea40008001121 */
[----:B--2---:R-:W-:Y:S05]  /*1770*/  @!P0 BRA `(.L_x_22) ;  /* 0x0000007400cc8947 */ /* 0x004fea0003800000 */
.L_x_21:
[----:B------:R2:W-:Y:S01]  /*1780*/  @!P5 SYNCS.ARRIVE.TRANS64 RZ, [UR33], R3 ;  /* 0x00000003ffffd9a7 */ /* 0x0005e20008000021 */
[----:B------:R-:W-:Y:S04]  /*1790*/  BSSY.RECONVERGENT B0, `(.L_x_23) ;  /* 0x0000003000007945 */ /* 0x000fe80003800200 */
[----:B------:R-:W-:Y:S05]  /*17a0*/  @P4 BRA `(.L_x_24) ;  /* 0x0000000000044947 */ /* 0x000fea0003800000 */
[----:B------:R-:W-:Y:S05]  /*17b0*/  BPT.TRAP 0x1 ;  /* 0x000000040000795c */ /* 0x000fea0000300000 */
.L_x_24:
[----:B------:R-:W-:Y:S05]  /*17c0*/  BSYNC.RECONVERGENT B0 ;  /* 0x0000000000007941 */ /* 0x000fea0003800200 */
.L_x_23:
[----:B------:R-:W-:Y:S02]  /*17d0*/  UIADD3 UR6, UPT, UPT, UR17, 0x1, URZ ;  /* 0x0000000111067890 */ /* 0x000fe4000fffe0ff */
[----:B------:R-:W-:Y:S02]  /*17e0*/  ULEA UR32, UR17, UR4, 0xd ;  /* 0x0000000411207291 */ /* 0x000fe4000f8e68ff */
[----:B------:R-:W-:Y:S02]  /*17f0*/  UISETP.NE.AND UP0, UPT, UR6, 0x4, UPT ;  /* 0x000000040600788c */ /* 0x000fe4000bf05270 */
[----:B------:R-:W-:Y:S02]  /*1800*/  UIADD3 UR26, UP1, UPT, UR22, 0x80, URZ ;  /* 0x00000080161a7890 */ /* 0x000fe4000ff3e0ff */
[----:B------:R-:W-:Y:S02]  /*1810*/  USEL UR9, URZ, 0x1, UP0 ;  /* 0x00000001ff097887 */ /* 0x000fe40008000000 */
[----:B------:R-:W-:-:S02]  /*1820*/  USEL UR6, UR6, URZ, UP0 ;  /* 0x000000ff06067287 */ /* 0x000fc40008000000 */
[----:B------:R-:W-:Y:S02]  /*1830*/  UIADD3 UR20, UP0, UPT, UR22, 0x180, URZ ;  /* 0x0000018016147890 */ /* 0x000fe4000ff1e0ff */
[----:B------:R-:W-:Y:S01]  /*1840*/  ULEA UR8, UR6, UR4, 0x3 ;  /* 0x0000000406087291 */ /* 0x000fe2000f8e18ff */
[----:B------:R-:W-:Y:S01]  /*1850*/  LOP3.LUT R17, R17, UR9, RZ, 0x3c, !PT ;  /* 0x0000000911117c12 */ /* 0x000fe2000f8e3cff */
[----:B------:R-:W-:Y:S02]  /*1860*/  USHF.L.U32 UR34, UR16, 0x6, URZ ;  /* 0x0000000610227899 */ /* 0x000fe400080006ff */
[----:B------:R-:W-:Y:S01]  /*1870*/  UIADD3.X UR27, UPT, UPT, URZ, UR23, URZ, UP1, !UPT ;  /* 0x00000017ff1b7290 */ /* 0x000fe20008ffe4ff */
[----:B-1----:R-:W-:Y:S01]  /*1880*/  SHF.L.U32 R2, R17, 0x1f, RZ ;  /* 0x0000001f11027819 */ /* 0x002fe200000006ff */
[----:B------:R-:W-:Y:S02]  /*1890*/  UIADD3 UR32, UPT, UPT, UR32, 0x8800, URZ ;  /* 0x0000880020207890 */ /* 0x000fe4000fffe0ff */
[----:B------:R-:W-:Y:S01]  /*18a0*/  UIADD3.X UR21, UPT, UPT, URZ, UR23, URZ, UP0, !UPT ;  /* 0x00000017ff157290 */ /* 0x000fe200087fe4ff */
[----:B------:R1:W1:Y:S01]  /*18b0*/  SYNCS.PHASECHK.TRANS64.TRYWAIT P0, [UR8+0x20], R2 ;  /* 0x00002002ff0075a7 */ /* 0x0002620008001108 */
[----:B------:R-:W-:Y:S01]  /*18c0*/  ULEA UR8, UR17, UR4, 0xf ;  /* 0x0000000411087291 */ /* 0x000fe2000f8e78ff */
[----:B------:R-:W-:Y:S01]  /*18d0*/  UMOV UR18, 0x0 ;  /* 0x0000000000127882 */ /* 0x000fe20000000000 */
[----:B------:R-:W-:-:S02]  /*18e0*/  UMOV UR19, 0x10000000 ;  /* 0x1000000000137882 */ /* 0x000fc40000000000 */
[----:B------:R-:W-:Y:S01]  /*18f0*/  UIADD3 UR8, UPT, UPT, UR8, 0x10800, URZ ;  /* 0x0001080008087890 */ /* 0x000fe2000fffe0ff */
[----:B------:R1:W-:Y:S01]  /*1900*/  UTMALDG.3D [UR32], [UR26], desc[UR18] ;  /* 0x000012201a0075b4 */ /* 0x0003e20008011000 */
[----:B------:R-:W-:Y:S01]  /*1910*/  UMOV UR12, UR36 ;  /* 0x00000024000c7c82 */ /* 0x000fe20008000000 */
[----:B------:R-:W-:Y:S01]  /*1920*/  UMOV UR9, UR33 ;  /* 0x0000002100097c82 */ /* 0x000fe20008000000 */
[----:B------:R-:W-:Y:S01]  /*1930*/  UMOV UR10, UR34 ;  /* 0x00000022000a7c82 */ /* 0x000fe20008000000 */
[----:B------:R-:W-:Y:S01]  /*1940*/  UIADD3 UR16, UPT, UPT, UR16, 0x1, URZ ;  /* 0x0000000110107890 */ /* 0x000fe2000fffe0ff */
[----:B------:R-:W-:Y:S01]  /*1950*/  UMOV UR24, UR5 ;  /* 0x0000000500187c82 */ /* 0x000fe20008000000 */
[----:B------:R-:W-:Y:S02]  /*1960*/  UMOV UR17, UR6 ;  /* 0x0000000600117c82 */ /* 0x000fe40008000000 */
[----:B------:R1:W-:Y:S01]  /*1970*/  UTMALDG.3D [UR8], [UR20], desc[UR18] ;  /* 0x00001208140075b4 */ /* 0x0003e20008011000 */
[----:B------:R-:W-:-:S09]  /*1980*/  UISETP.NE.AND UP0, UPT, UR16, UR5, UPT ;  /* 0x000000051000728c */ /* 0x000fd2000bf05270 */
[----:B------:R-:W-:Y:S05]  /*1990*/  BRA.U UP0, `(.L_x_25) ;  /* 0xfffffffd00607547 */ /* 0x000fea000b83ffff */
.L_x_20:
[----:B-1----:R-:W-:Y:S01]  /*19a0*/  ULEA UR8, UR6, UR4, 0x3 ;  /* 0x0000000406087291 */ /* 0x002fe2000f8e18ff */
[----:B------:R-:W-:Y:S01]  /*19b0*/  SHF.L.U32 R2, R17, 0x1f, RZ ;  /* 0x0000001f11027819 */ /* 0x000fe200000006ff */
[----:B------:R-:W-:Y:S01]  /*19c0*/  @!P1 SYNCS.ARRIVE.TRANS64.A1T0 RZ, [UR4+0x88], RZ ;  /* 0x000088ffffff99a7 */ /* 0x000fe20008100004 */
[----:B------:R-:W-:-:S06]  /*19d0*/  UISETP.GT.AND UP0, UPT, UR15, UR14, UPT ;  /* 0x0000000e0f00728c */ /* 0x000fcc000bf04270 */
[----:B--2---:R1:W2:Y:S03]  /*19e0*/  SYNCS.PHASECHK.TRANS64.TRYWAIT P0, [UR8+0x20], R2 ;  /* 0x00002002ff0075a7 */ /* 0x0042a60008001108 */
[----:B------:R-:W-:Y:S05]  /*19f0*/  BRA.U !UP0, `(.L_x_26) ;  /* 0x0000000108ac7547 */ /* 0x000fea000b800000 */
[----:B------:R-:W-:Y:S01]  /*1a00*/  UIADD3 UR21, UPT, UPT, UR7, UR24, URZ ;  /* 0x0000001807157290 */ /* 0x000fe2000fffe0ff */
[----:B------:R-:W-:-:S11]  /*1a10*/  UMOV UR25, UR6 ;  /* 0x0000000600197c82 */ /* 0x000fd60008000000 */
.L_x_31:
[----:B-1----:R-:W-:Y:S01]  /*1a20*/  ULEA UR17, UR25, UR4, 0x3 ;  /* 0x0000000419117291 */ /* 0x002fe2000f8e18ff */
[----:B--2---:R-:W-:Y:S01]  /*1a30*/  @!P5 MOV R3, 0xa000 ;  /* 0x0000a0000003d802 */ /* 0x004fe20000000f00 */
[----:B--2---:R-:W-:Y:S10]  /*1a40*/  @P0 BRA `(.L_x_27) ;  /* 0x00000000000c0947 */ /* 0x004ff40003800000 */
[----:B------:R-:W-:-:S04]  /*1a50*/  SHF.L.U32 R4, R17, 0x1f, RZ ;  /* 0x0000001f11047819 */ /* 0x000fc800000006ff */
[----:B------:R-:W2:Y:S02]  /*1a60*/  SYNCS.PHASECHK.TRANS64.TRYWAIT P0, [UR17+0x20], R4 ;  /* 0x00002004ff0075a7 */ /* 0x000ea40008001111 */
[----:B--2---:R-:W-:Y:S05]  /*1a70*/  @!P0 BRA `(.L_x_28) ;  /* 0x0000007400248947 */ /* 0x004fea0003800000 */
.L_x_27:
[----:B------:R2:W-:Y:S01]  /*1a80*/  @!P5 SYNCS.ARRIVE.TRANS64 RZ, [UR17], R3 ;  /* 0x00000003ffffd9a7 */ /* 0x0005e20008000011 */
[----:B------:R-:W-:Y:S04]  /*1a90*/  BSSY.RECONVERGENT B0, `(.L_x_29) ;  /* 0x0000003000007945 */ /* 0x000fe80003800200 */
[----:B------:R-:W-:Y:S05]  /*1aa0*/  @P4 BRA `(.L_x_30) ;  /* 0x0000000000044947 */ /* 0x000fea0003800000 */
[----:B------:R-:W-:Y:S05]  /*1ab0*/  BPT.TRAP 0x1 ;  /* 0x000000040000795c */ /* 0x000fea0000300000 */
.L_x_30:
[----:B------:R-:W-:Y:S05]  /*1ac0*/  BSYNC.RECONVERGENT B0 ;  /* 0x0000000000007941 */ /* 0x000fea0003800200 */
.L_x_29:
        /* <DEDUP_REMOVED lines=10> */
[----:B------:R-:W-:Y:S01]  /*1b70*/  UIADD3 UR16, UPT, UPT, UR16, 0x8800, URZ ;  /* 0x0000880010107890 */ /* 0x000fe2000fffe0ff */
[----:B-1----:R-:W-:Y:S01]  /*1b80*/  SHF.L.U32 R2, R17, 0x1f, RZ ;  /* 0x0000001f11027819 */ /* 0x002fe200000006ff */
[----:B------:R-:W-:Y:S02]  /*1b90*/  UIADD3.X UR31, UPT, UPT, URZ, UR23, URZ, UP1, !UPT ;  /* 0x00000017ff1f7290 */ /* 0x000fe40008ffe4ff */
[----:B------:R-:W-:Y:S01]  /*1ba0*/  UIADD3.X UR29, UPT, UPT, URZ, UR23, URZ, UP0, !UPT ;  /* 0x00000017ff1d7290 */ /* 0x000fe200087fe4ff */
[----:B------:R1:W1:Y:S01]  /*1bb0*/  SYNCS.PHASECHK.TRANS64.TRYWAIT P0, [UR8+0x20], R2 ;  /* 0x00002002ff0075a7 */ /* 0x0002620008001108 */
[----:B------:R-:W-:Y:S01]  /*1bc0*/  ULEA UR8, UR25, UR4, 0xf ;  /* 0x0000000419087291 */ /* 0x000fe2000f8e78ff */
[----:B------:R-:W-:Y:S01]  /*1bd0*/  UMOV UR26, 0x0 ;  /* 0x00000000001a7882 */ /* 0x000fe20000000000 */
[----:B------:R-:W-:-:S02]  /*1be0*/  UMOV UR27, 0x10000000 ;  /* 0x10000000001b7882 */ /* 0x000fc40000000000 */
[----:B------:R-:W-:Y:S01]  /*1bf0*/  UIADD3 UR8, UPT, UPT, UR8, 0x10800, URZ ;  /* 0x0001080008087890 */ /* 0x000fe2000fffe0ff */
[----:B------:R-:W-:Y:S01]  /*1c00*/  UMOV UR19, UR35 ;  /* 0x0000002300137c82 */ /* 0x000fe20008000000 */
[----:B------:R-:W-:Y:S01]  /*1c10*/  UMOV UR20, UR36 ;  /* 0x0000002400147c82 */ /* 0x000fe20008000000 */
[----:B------:R-:W-:Y:S01]  /*1c20*/  UMOV UR12, UR36 ;  /* 0x00000024000c7c82 */ /* 0x000fe20008000000 */
[----:B------:R-:W-:Y:S01]  /*1c30*/  UMOV UR9, UR17 ;  /* 0x0000001100097c82 */ /* 0x000fe20008000000 */
[----:B------:R-:W-:Y:S01]  /*1c40*/  UMOV UR10, UR18 ;  /* 0x00000012000a7c82 */ /* 0x000fe20008000000 */
[----:B------:R1:W-:Y:S01]  /*1c50*/  UTMALDG.3D [UR16], [UR30], desc[UR26] ;  /* 0x00001a101e0075b4 */ /* 0x0003e20008011000 */
[----:B------:R-:W-:Y:S01]  /*1c60*/  UIADD3 UR24, UPT, UPT, UR24, 0x1, URZ ;  /* 0x0000000118187890 */ /* 0x000fe2000fffe0ff */
[----:B------:R-:W-:-:S03]  /*1c70*/  UMOV UR25, UR6 ;  /* 0x0000000600197c82 */ /* 0x000fc60008000000 */
[----:B------:R-:W-:Y:S01]  /*1c80*/  UISETP.NE.AND UP0, UPT, UR24, UR21, UPT ;  /* 0x000000151800728c */ /* 0x000fe2000bf05270 */
[----:B------:R1:W-:Y:S08]  /*1c90*/  UTMALDG.3D [UR8], [UR28], desc[UR26] ;  /* 0x00001a081c0075b4 */ /* 0x0003f00008011000 */
[----:B------:R-:W-:Y:S05]  /*1ca0*/  BRA.U UP0, `(.L_x_31) ;  /* 0xfffffffd005c7547 */ /* 0x000fea000b83ffff */
.L_x_26:
[C---:B-1----:R-:W-:Y:S01]  /*1cb0*/  LEA R2, R16.reuse, UR4, 0x3 ;  /* 0x0000000410027c11 */ /* 0x042fe2000f8e18ff */
[----:B------:R-:W-:Y:S01]  /*1cc0*/  NOP ;  /* 0x0000000000007918 */ /* 0x000fe20000000000 */
[----:B--2---:R-:W-:Y:S02]  /*1cd0*/  SHF.L.U32 R3, R13, 0x1f, RZ ;  /* 0x0000001f0d037819 */ /* 0x004fe400000006ff */
[----:B------:R-:W-:Y:S02]  /*1ce0*/  LEA R4, R16, UR4, 0x4 ;  /* 0x0000000410047c11 */ /* 0x000fe4000f8e20ff */
[----:B------:R-:W1:Y:S02]  /*1cf0*/  SYNCS.PHASECHK.TRANS64.TRYWAIT P0, [R2+URZ+0x90], R3 ;  /* 0x00009003020075a7 */ /* 0x000e6400080011ff */
[----:B-1----:R-:W-:Y:S05]  /*1d00*/  @!P0 BRA `(.L_x_32) ;  /* 0x0000007000988947 */ /* 0x002fea0003800000 */
.L_x_134:
[----:B------:R-:W2:Y:S01]  /*1d10*/  LDS.128 R4, [R4+0x120] ;  /* 0x0001200004047984 */ /* 0x000ea20000000c00 */
[----:B---3--:R-:W-:Y:S01]  /*1d20*/  ISETP.GE.AND P0, PT, R40, 0x1, PT ;  /* 0x000000012800780c */ /* 0x008fe20003f06270 */
[----:B-1----:R-:W-:Y:S01]  /*1d30*/  VIADD R2, R2, 0xa0 ;  /* 0x000000a002027836 */ /* 0x002fe20000000000 */
[----:B------:R-:W-:Y:S01]  /*1d40*/  @!PT LDS RZ, [RZ] ;  /* 0x00000000fffff984 */ /* 0x000fe20000000800 */
[----:B------:R-:W-:Y:S01]  /*1d50*/  @!PT LDS RZ, [RZ] ;  /* 0x00000000fffff984 */ /* 0x000fe20000000800 */
[----:B------:R-:W-:Y:S01]  /*1d60*/  @!PT LDS RZ, [RZ] ;  /* 0x00000000fffff984 */ /* 0x000fe20000000800 */
[----:B------:R-:W-:Y:S01]  /*1d70*/  @!PT LDS RZ, [RZ] ;  /* 0x00000000fffff984 */ /* 0x000fe20000000800 */
[----:B------:R1:W-:Y:S06]  /*1d80*/  MEMBAR.ALL.CTA ;  /* 0x0000000000007992 */ /* 0x0003ec0000008000 */
[----:B-1----:R-:W1:Y:S01]  /*1d90*/  FENCE.VIEW.ASYNC.S ;  /* 0x00000000000073c6 */ /* 0x002e620000000000 */
[----:B------:R-:W-:-:S04]  /*1da0*/  PRMT R2, RZ, 0x654, R2 ;  /* 0x00000654ff027816 */ /* 0x000fc80000000002 */
[----:B-1----:R1:W-:Y:S01]  /*1db0*/  SYNCS.ARRIVE.TRANS64.RED.A1T0 RZ, [R2+URZ], RZ ;  /* 0x000000ff02ff79a7 */ /* 0x0023e200081004ff */
[----:B--2---:R-:W-:-:S13]  /*1dc0*/  LOP3.LUT P2, RZ, R6, 0x1, RZ, 0xc0, !PT ;  /* 0x0000000106ff7812 */ /* 0x004fda000784c0ff */
[----:B------:R-:W-:Y:S01]  /*1dd0*/  @P2 SHF.R.U32.HI R3, RZ, 0x10, R5 ;  /* 0x00000010ff032819 */ /* 0x000fe20000011605 */
[----:B------:R-:W-:Y:S01]  /*1de0*/  VOTEU.ANY UP0, P2 ;  /* 0x0000000000ff7886 */ /* 0x000fe20001000100 */
[----:B------:R-:W-:Y:S02]  /*1df0*/  @P2 MOV R10, R4 ;  /* 0x00000004000a2202 */ /* 0x000fe40000000f00 */
[----:B------:R-:W-:Y:S02]  /*1e00*/  @P2 R2UR.BROADCAST UR8, R3 ;  /* 0x00000000030822ca */ /* 0x000fe400008e0000 */
[----:B------:R-:W-:-:S11]  /*1e10*/  @P2 LOP3.LUT R9, R5, 0xffff, RZ, 0xc0, !PT ;  /* 0x0000ffff05092812 */ /* 0x000fd600078ec0ff */
[----:B------:R-:W-:Y:S01]  /*1e20*/  @UP0 UMOV UR36, UR8 ;  /* 0x0000000800240c82 */ /* 0x000fe20008000000 */
[----:B-1----:R-:W-:Y:S05]  /*1e30*/  @!P0 BRA `(.L_x_33) ;  /* 0x0000000000b88947 */ /* 0x002fea0003800000 */
[----:B------:R-:W4:Y:S01]  /*1e40*/  LDC.64 R4, c[0x0][0xb18] ;  /* 0x0002c600ff047b82 */ /* 0x000f220000000a00 */
[----:B------:R-:W-:-:S07]  /*1e50*/  ISETP.NE.AND P3, PT, R40, 0x1, PT ;  /* 0x000000012800780c */ /* 0x000fce0003f65270 */
[----:B------:R-:W1:Y:S08]  /*1e60*/  LDC.64 R6, c[0x0][0xb10] ;  /* 0x0002c400ff067b82 */ /* 0x000e700000000a00 */
[----:B------:R-:W2:Y:S08]  /*1e70*/  LDC R14, c[0x0][0xb20] ;  /* 0x0002c800ff0e7b82 */ /* 0x000eb00000000800 */
[----:B------:R-:W3:Y:S01]  /*1e80*/  LDC R15, c[0x0][0xb0c] ;  /* 0x0002c300ff0f7b82 */ /* 0x000ee20000000800 */
[----:B----4-:R-:W-:Y:S01]  /*1e90*/  IMAD.HI.U32 R19, R0, R5, RZ ;  /* 0x0000000500137227 */ /* 0x010fe200078e00ff */
[----:B------:R-:W-:-:S03]  /*1ea0*/  ISETP.NE.AND P0, PT, R4, 0x1, PT ;  /* 0x000000010400780c */ /* 0x000fc60003f05270 */
[----:B------:R-:W-:-:S03]  /*1eb0*/  IMAD.HI.U32 R5, R9, R5, RZ ;  /* 0x0000000509057227 */ /* 0x000fc600078e00ff */
[----:B------:R-:W4:Y:S01]  /*1ec0*/  LDC.64 R2, c[0x0][0xb28] ;  /* 0x0002ca00ff027b82 */ /* 0x000f220000000a00 */
[----:B-1----:R-:W-:-:S04]  /*1ed0*/  IMAD.HI.U32 R20, R8, R6, RZ ;  /* 0x0000000608147227 */ /* 0x002fc800078e00ff */
[----:B------:R-:W-:Y:S01]  /*1ee0*/  IMAD.HI.U32 R21, R10, R6, RZ ;  /* 0x000000060a157227 */ /* 0x000fe200078e00ff */
[----:B------:R-:W-:Y:S02]  /*1ef0*/  SHF.R.U32.HI R20, RZ, R7, R20 ;  /* 0x00000007ff147219 */ /* 0x000fe40000011614 */
[-C--:B--2---:R-:W-:Y:S02]  /*1f00*/  SHF.R.U32.HI R19, RZ, R14.reuse, R19 ;  /* 0x0000000eff137219 */ /* 0x084fe40000011613 */
[----:B------:R-:W-:Y:S02]  /*1f10*/  SHF.R.U32.HI R5, RZ, R14, R5 ;  /* 0x0000000eff057219 */ /* 0x000fe40000011605 */
[----:B------:R-:W-:Y:S02]  /*1f20*/  SEL R19, R0, R19, !P0 ;  /* 0x0000001300137207 */ /* 0x000fe40004000000 */
[----:B------:R-:W-:Y:S02]  /*1f30*/  SHF.R.U32.HI R21, RZ, R7, R21 ;  /* 0x00000007ff157219 */ /* 0x000fe40000011615 */
[----:B---3--:R-:W-:-:S02]  /*1f40*/  ISETP.NE.AND P1, PT, R15, 0x1, PT ;  /* 0x000000010f00780c */ /* 0x008fc40003f25270 */
[----:B------:R-:W-:Y:S02]  /*1f50*/  SEL R5, R9, R5, !P0 ;  /* 0x0000000509057207 */ /* 0x000fe40004000000 */
[----:B------:R-:W-:Y:S02]  /*1f60*/  SEL R20, R8, R20, !P1 ;  /* 0x0000001408147207 */ /* 0x000fe40004800000 */
[----:B------:R-:W-:Y:S01]  /*1f70*/  SEL R21, R10, R21, !P1 ;  /* 0x000000150a157207 */ /* 0x000fe20004800000 */
[----:B----4-:R-:W-:-:S04]  /*1f80*/  IMAD.HI.U32 R18, R19, R2, RZ ;  /* 0x0000000213127227 */ /* 0x010fc800078e00ff */
        /* <DEDUP_REMOVED lines=10> */
[----:B------:R-:W-:-:S04]  /*2030*/  @!P0 IMAD.HI.U32 R7, R21, R2, RZ ;  /* 0x0000000215078227 */ /* 0x000fc800078e00ff */
[----:B------:R-:W-:Y:S01]  /*2040*/  IMAD.MOV R2, RZ, RZ, -R6 ;  /* 0x000000ffff027224 */ /* 0x000fe200078e0a06 */
[----:B------:R-:W-:Y:S02]  /*2050*/  @!P0 SHF.R.U32.HI R3, RZ, R3, R7 ;  /* 0x00000003ff038219 */ /* 0x000fe40000011607 */
[----:B------:R-:W-:Y:S01]  /*2060*/  IADD3 R7, PT, PT, -R5, RZ, RZ ;  /* 0x000000ff05077210 */ /* 0x000fe20007ffe1ff */
[----:B------:R-:W-:Y:S01]  /*2070*/  IMAD R2, R40, R2, R5 ;  /* 0x0000000228027224 */ /* 0x000fe200078e0205 */
        /* <DEDUP_REMOVED lines=10> */
.L_x_33:
[----:B------:R-:W1:Y:S02]  /*2120*/  LDCU UR8, c[0x0][0xb30] ;  /* 0x00016600ff0877ac */ /* 0x000e640008000800 */
[----:B-1----:R-:W-:-:S09]  /*2130*/  UISETP.NE.AND UP0, UPT, UR8, 0x1, UPT ;  /* 0x000000010800788c */ /* 0x002fd2000bf05270 */
[----:B------:R-:W-:Y:S05]  /*2140*/  BRA.U UP0, `(.L_x_34) ;  /* 0x0000000100407547 */ /* 0x000fea000b800000 */
[----:B------:R-:W1:Y:S08]  /*2150*/  LDC.64 R4, c[0x0][0xb10] ;  /* 0x0002c400ff047b82 */ /* 0x000e700000000a00 */
[----:B------:R-:W2:Y:S08]  /*2160*/  LDC.64 R2, c[0x0][0xb18] ;  /* 0x0002c600ff027b82 */ /* 0x000eb00000000a00 */
[----:B------:R-:W3:Y:S08]  /*2170*/  LDC R6, c[0x0][0xb20] ;  /* 0x0002c800ff067b82 */ /* 0x000ef00000000800 */
[----:B------:R-:W4:Y:S01]  /*2180*/  LDC R7, c[0x0][0xb0c] ;  /* 0x0002c300ff077b82 */ /* 0x000f220000000800 */
[----:B-1----:R-:W-:-:S05]  /*2190*/  IMAD.HI.U32 R4, R10, R4, RZ ;  /* 0x000000040a047227 */ /* 0x002fca00078e00ff */
[----:B------:R-:W-:Y:S01]  /*21a0*/  SHF.R.U32.HI R4, RZ, R5, R4 ;  /* 0x00000005ff047219 */ /* 0x000fe20000011604 */
[----:B--2---:R-:W-:Y:S01]  /*21b0*/  IMAD.HI.U32 R3, R9, R3, RZ ;  /* 0x0000000309037227 */ /* 0x004fe200078e00ff */
[----:B------:R-:W-:-:S04]  /*21c0*/  ISETP.NE.AND P0, PT, R2, 0x1, PT ;  /* 0x000000010200780c */ /* 0x000fc80003f05270 */
[----:B---3--:R-:W-:-:S04]  /*21d0*/  SHF.R.U32.HI R3, RZ, R6, R3 ;  /* 0x00000006ff037219 */ /* 0x008fc80000011603 */
[----:B------:R-:W-:Y:S02]  /*21e0*/  SEL R3, R9, R3, !P0 ;  /* 0x0000000309037207 */ /* 0x000fe40004000000 */
[----:B----4-:R-:W-:-:S04]  /*21f0*/  ISETP.NE.AND P1, PT, R7, 0x1, PT ;  /* 0x000000010700780c */ /* 0x010fc80003f25270 */
[----:B------:R-:W-:-:S05]  /*2200*/  SEL R4, R10, R4, !P1 ;  /* 0x000000040a047207 */ /* 0x000fca0004800000 */
[----:B------:R-:W-:Y:S02]  /*2210*/  IMAD.IADD R5, R3, 0x1, -R4 ;  /* 0x0000000103057824 */ /* 0x000fe400078e0a04 */
[----:B------:R-:W-:Y:S02]  /*2220*/  IMAD.IADD R3, R4, 0x1, -R3 ;  /* 0x0000000104037824 */ /* 0x000fe400078e0a03 */
[----:B------:R-:W-:Y:S02]  /*2230*/  IMAD R10, R5, R7, R10 ;  /* 0x00000007050a7224 */ /* 0x000fe400078e020a */
[----:B------:R-:W-:-:S07]  /*2240*/  IMAD R9, R3, R2, R9 ;  /* 0x0000000203097224 */ /* 0x000fce00078e0209 */
.L_x_34:
[----:B------:R-:W-:Y:S01]  /*2250*/  VIADD R16, R16, 0x1 ;  /* 0x0000000110107836 */ /* 0x000fe20000000000 */
[----:B------:R-:W-:Y:S01]  /*2260*/  PLOP3.LUT P1, PT, PT, PT, PT, 0x80, 0x8 ;  /* 0x000000000008781c */ /* 0x000fe20003f2f070 */
[----:B------:R-:W-:Y:S02]  /*2270*/  IMAD.IADD R15, R10, 0x1, R87 ;  /* 0x000000010a0f7824 */ /* 0x000fe400078e0257 */
[----:B------:R-:W-:Y:S01]  /*2280*/  IMAD.IADD R14, R9, 0x1, R86 ;  /* 0x00000001090e7824 */ /* 0x000fe200078e0256 */
[----:B------:R-:W-:-:S04]  /*2290*/  ISETP.NE.AND P0, PT, R16, 0x2, PT ;  /* 0x000000021000780c */ /* 0x000fc80003f05270 */
[----:B------:R-:W-:Y:S02]  /*22a0*/  SEL R2, RZ, 0x1, P0 ;  /* 0x00000001ff027807 */ /* 0x000fe40000000000 */
[----:B------:R-:W-:Y:S02]  /*22b0*/  SEL R16, R16, RZ, P0 ;  /* 0x000000ff10107207 */ /* 0x000fe40000000000 */
[----:B------:R-:W-:Y:S01]  /*22c0*/  LOP3.LUT R13, R13, R2, RZ, 0x3c, !PT ;  /* 0x000000020d0d7212 */ /* 0x000fe200078e3cff */
[----:B------:R-:W-:Y:S06]  /*22d0*/  @P2 BRA `(.L_x_35) ;  /* 0xfffffff000982947 */ /* 0x000fec000383ffff */
[----:B------:R-:W-:Y:S01]  /*22e0*/  UIADD3 UR4, UPT, UPT, UR4, 0x20, URZ ;  /* 0x0000002004047890 */ /* 0x000fe2000fffe0ff */
[----:B------:R-:W-:-:S03]  /*22f0*/  SHF.L.U32 R2, R17, 0x1f, RZ ;  /* 0x0000001f11027819 */ /* 0x000fc600000006ff */
[----:B------:R-:W-:-:S09]  /*2300*/  ULEA UR5, UR6, UR4, 0x3 ;  /* 0x0000000406057291 */ /* 0x000fd2000f8e18ff */
[----:B------:R-:W1:Y:S02]  /*2310*/  SYNCS.PHASECHK.TRANS64.TRYWAIT P0, [UR5], R2 ;  /* 0x00000002ff0075a7 */ /* 0x000e640008001105 */
[----:B-1----:R-:W-:Y:S05]  /*2320*/  @!P0 BRA `(.L_x_36) ;  /* 0x0000006c00248947 */ /* 0x002fea0003800000 */
.L_x_136:
[----:B------:R-:W-:-:S04]  /*2330*/  UIADD3 UR6, UPT, UPT, UR6, 0x1, URZ ;  /* 0x0000000106067890 */ /* 0x000fc8000fffe0ff */
[----:B------:R-:W-:-:S04]  /*2340*/  UISETP.NE.AND UP0, UPT, UR6, 0x4, UPT ;  /* 0x000000040600788c */ /* 0x000fc8000bf05270 */
[----:B------:R-:W-:Y:S02]  /*2350*/  USEL UR7, URZ, 0x1, UP0 ;  /* 0x00000001ff077887 */ /* 0x000fe40008000000 */
[----:B------:R-:W-:-:S04]  /*2360*/  USEL UR6, UR6, URZ, UP0 ;  /* 0x000000ff06067287 */ /* 0x000fc80008000000 */
[----:B------:R-:W-:Y:S01]  /*2370*/  ULEA UR5, UR6, UR4, 0x3 ;  /* 0x0000000406057291 */ /* 0x000fe2000f8e18ff */
[----:B-1----:R-:W-:-:S04]  /*2380*/  LOP3.LUT R2, R17, UR7, RZ, 0x3c, !PT ;  /* 0x0000000711027c12 */ /* 0x002fc8000f8e3cff */
[----:B------:R-:W-:-:S04]  /*2390*/  SHF.L.U32 R3, R2, 0x1f, RZ ;  /* 0x0000001f02037819 */ /* 0x000fc800000006ff */
[----:B------:R-:W1:Y:S02]  /*23a0*/  SYNCS.PHASECHK.TRANS64.TRYWAIT P0, [UR5], R3 ;  /* 0x00000003ff0075a7 */ /* 0x000e640008001105 */
[----:B-1----:R-:W-:Y:S05]  /*23b0*/  @!P0 BRA `(.L_x_37) ;  /* 0x0000006c00188947 */ /* 0x002fea0003800000 */
.L_x_138:
[----:B------:R-:W-:-:S04]  /*23c0*/  UIADD3 UR6, UPT, UPT, UR6, 0x1, URZ ;  /* 0x0000000106067890 */ /* 0x000fc8000fffe0ff */
[----:B------:R-:W-:-:S04]  /*23d0*/  UISETP.NE.AND UP0, UPT, UR6, 0x4, UPT ;  /* 0x000000040600788c */ /* 0x000fc8000bf05270 */
[----:B------:R-:W-:Y:S02]  /*23e0*/  USEL UR7, URZ, 0x1, UP0 ;  /* 0x00000001ff077887 */ /* 0x000fe40008000000 */
[----:B------:R-:W-:-:S04]  /*23f0*/  USEL UR6, UR6, URZ, UP0 ;  /* 0x000000ff06067287 */ /* 0x000fc80008000000 */
[----:B------:R-:W-:Y:S01]  /*2400*/  ULEA UR5, UR6, UR4, 0x3 ;  /* 0x0000000406057291 */ /* 0x000fe2000f8e18ff */
[----:B------:R-:W-:-:S04]  /*2410*/  LOP3.LUT R2, R2, UR7, RZ, 0x3c, !PT ;  /* 0x0000000702027c12 */ /* 0x000fc8000f8e3cff */
[----:B-1----:R-:W-:-:S04]  /*2420*/  SHF.L.U32 R3, R2, 0x1f, RZ ;  /* 0x0000001f02037819 */ /* 0x002fc800000006ff */
[----:B------:R-:W1:Y:S02]  /*2430*/  SYNCS.PHASECHK.TRANS64.TRYWAIT P0, [UR5], R3 ;  /* 0x00000003ff0075a7 */ /* 0x000e640008001105 */
[----:B-1----:R-:W-:Y:S05]  /*2440*/  @!P0 BRA `(.L_x_38) ;  /* 0x0000006c000c8947 */ /* 0x002fea0003800000 */
.L_x_140:
[----:B------:R-:W-:-:S04]  /*2450*/  UIADD3 UR6, UPT, UPT, UR6, 0x1, URZ ;  /* 0x0000000106067890 */ /* 0x000fc8000fffe0ff */
[----:B------:R-:W-:-:S04]  /*2460*/  UISETP.NE.AND UP0, UPT, UR6, 0x4, UPT ;  /* 0x000000040600788c */ /* 0x000fc8000bf05270 */
[----:B------:R-:W-:Y:S02]  /*2470*/  USEL UR5, URZ, 0x1, UP0 ;  /* 0x00000001ff057887 */ /* 0x000fe40008000000 */
[----:B------:R-:W-:-:S04]  /*2480*/  USEL UR6, UR6, URZ, UP0 ;  /* 0x000000ff06067287 */ /* 0x000fc80008000000 */
[----:B------:R-:W-:Y:S01]  /*2490*/  ULEA UR6, UR6, UR4, 0x3 ;  /* 0x0000000406067291 */ /* 0x000fe2000f8e18ff */
[----:B------:R-:W-:-:S04]  /*24a0*/  LOP3.LUT R2, R2, UR5, RZ, 0x3c, !PT ;  /* 0x0000000502027c12 */ /* 0x000fc8000f8e3cff */
[----:B------:R-:W-:Y:S01]  /*24b0*/  SHF.L.U32 R2, R2, 0x1f, RZ ;  /* 0x0000001f02027819 */ /* 0x000fe200000006ff */
[----:B-1--4-:R-:W-:-:S07]  /*24c0*/  IMAD.U32 R0, RZ, RZ, UR6 ;  /* 0x00000006ff007e24 */ /* 0x012fce000f8e00ff */
.L_x_39:
[----:B-1----:R1:W2:Y:S02]  /*24d0*/  SYNCS.PHASECHK.TRANS64.TRYWAIT P0, [R0+URZ], R2 ;  /* 0x00000002000075a7 */ /* 0x0022a400080011ff */
[----:B--2---:R-:W-:Y:S05]  /*24e0*/  @!P0 NANOSLEEP.SYNCS 0x989680 ;  /* 0x009896800000895d */ /* 0x004fea0003900000 */
[----:B------:R-:W2:Y:S02]  /*24f0*/  @!P0 SYNCS.PHASECHK.TRANS64 P0, [R0+URZ], R2 ;  /* 0x00000002000085a7 */ /* 0x000ea400080010ff */
[----:B--2---:R-:W-:Y:S05]  /*2500*/  @P0 EXIT ;  /* 0x000000000000094d */ /* 0x004fea0003800000 */
[----:B------:R-:W-:Y:S05]  /*2510*/  BRA `(.L_x_39) ;  /* 0xfffffffc00ec7947 */ /* 0x000fea000383ffff */
.L_x_17:
[----:B------:R-:W-:-:S04]  /*2520*/  UISETP.NE.AND UP1, UPT, UR37, URZ, UPT ;  /* 0x000000ff2500728c */ /* 0x000fc8000bf25270 */
[----:B------:R-:W-:-:S09]  /*2530*/  UISETP.NE.OR UP1, UPT, UR8, 0x1, UP1 ;  /* 0x000000010800788c */ /* 0x000fd20008f25670 */
[----:B------:R-:W-:Y:S05]  /*2540*/  BRA.U UP1, `(.L_x_40) ;  /* 0x0000000501487547 */ /* 0x000fea000b800000 */
[----:B------:R-:W-:Y:S01]  /*2550*/  ISETP.NE.AND P2, PT, R2, RZ, PT ;  /* 0x000000ff0200720c */ /* 0x000fe20003f45270 */
[----:B------:R-:W-:Y:S01]  /*2560*/  IMAD.MOV.U32 R12, RZ, RZ, 0x1 ;  /* 0x00000001ff0c7424 */ /* 0x000fe200078e00ff */
[----:B------:R-:W-:Y:S02]  /*2570*/  CS2R R10, SRZ ;  /* 0x00000000000a7805 */ /* 0x000fe4000001ff00 */
[----:B------:R-:W-:Y:S01]  /*2580*/  CS2R R8, SRZ ;  /* 0x0000000000087805 */ /* 0x000fe2000001ff00 */
[----:B------:R-:W-:Y:S01]  /*2590*/  UMOV UR4, 0x400 ;  /* 0x0000040000047882 */ /* 0x000fe20000000000 */
[----:B------:R-:W-:Y:S01]  /*25a0*/  UMOV UR6, URZ ;  /* 0x000000ff00067c82 */ /* 0x000fe20008000000 */
[----:B------:R-:W-:-:S12]  /*25b0*/  ULEA UR37, UR37, UR4, 0x18 ;  /* 0x0000000425257291 */ /* 0x000fd8000f8ec0ff */
.L_x_44:
[----:B------:R-:W-:Y:S02]  /*25c0*/  LEA R0, R8, UR37, 0x3 ;  /* 0x0000002508007c11 */ /* 0x000fe4000f8e18ff */
[----:B------:R-:W-:-:S03]  /*25d0*/  SHF.L.U32 R4, R9, 0x1f, RZ ;  /* 0x0000001f09047819 */ /* 0x000fc600000006ff */
[----:B------:R-:W-:Y:S01]  /*25e0*/  VIADD R5, R0, 0x100 ;  /* 0x0000010000057836 */ /* 0x000fe20000000000 */
[----:B------:R-:W1:Y:S02]  /*25f0*/  SYNCS.PHASECHK.TRANS64.TRYWAIT P0, [R0+URZ+0xf0], R4 ;  /* 0x0000f004000075a7 */ /* 0x000e6400080011ff */
[----:B-1----:R-:W-:Y:S05]  /*2600*/  @!P0 BRA `(.L_x_41) ;  /* 0x0000006800b48947 */ /* 0x002fea0003800000 */
.L_x_141:
[----:B------:R-:W-:Y:S01]  /*2610*/  ULEA UR5, UR6, UR37, 0x3 ;  /* 0x0000002506057291 */ /* 0x000fe2000f8e18ff */
[----:B-1----:R-:W-:Y:S01]  /*2620*/  PRMT R0, RZ, 0x654, R5 ;  /* 0x00000654ff007816 */ /* 0x002fe20000000005 */
[----:B------:R-:W-:Y:S01]  /*2630*/  @!P2 IMAD.MOV.U32 R4, RZ, RZ, 0x10 ;  /* 0x00000010ff04a424 */ /* 0x000fe200078e00ff */
[----:B------:R-:W-:Y:S01]  /*2640*/  SHF.L.U32 R5, R12, 0x1f, RZ ;  /* 0x0000001f0c057819 */ /* 0x000fe200000006ff */
[----:B------:R-:W-:Y:S01]  /*2650*/  UIADD3 UR4, UPT, UPT, UR5, 0x90, URZ ;  /* 0x0000009005047890 */ /* 0x000fe2000fffe0ff */
[----:B------:R1:W-:Y:S05]  /*2660*/  SYNCS.ARRIVE.TRANS64.RED.A1T0 RZ, [R0+URZ], RZ ;  /* 0x000000ff00ff79a7 */ /* 0x0003ea00081004ff */
[----:B------:R-:W-:Y:S01]  /*2670*/  IMAD.U32 R6, RZ, RZ, UR4 ;  /* 0x00000004ff067e24 */ /* 0x000fe2000f8e00ff */
[----:B------:R-:W2:Y:S04]  /*2680*/  SYNCS.PHASECHK.TRANS64.TRYWAIT P0, [UR5+0xa0], R5 ;  /* 0x0000a005ff0075a7 */ /* 0x000ea80008001105 */
[----:B------:R-:W-:Y:S01]  /*2690*/  PRMT R6, R2, 0x654, R6 ;  /* 0x0000065402067816 */ /* 0x000fe20000000006 */
[----:B-12---:R-:W-:Y:S06]  /*26a0*/  @!P0 BRA `(.L_x_42) ;  /* 0x0000006800a08947 */ /* 0x006fec0003800000 */
.L_x_143:
[----:B------:R-:W-:Y:S01]  /*26b0*/  ULEA UR4, UR6, UR37, 0x4 ;  /* 0x0000002506047291 */ /* 0x000fe2000f8e20ff */
[----:B------:R-:W-:Y:S01]  /*26c0*/  SEL R3, R6, R3, !P2 ;  /* 0x0000000306037207 */ /* 0x000fe20005000000 */
[----:B------:R-:W-:Y:S01]  /*26d0*/  UIADD3 UR5, UPT, UPT, UR5, 0x90, URZ ;  /* 0x0000009005057890 */ /* 0x000fe2000fffe0ff */
[----:B-1----:R-:W-:Y:S01]  /*26e0*/  LEA R0, R11, UR37, 0x3 ;  /* 0x000000250b007c11 */ /* 0x002fe2000f8e18ff */
[----:B------:R-:W-:Y:S01]  /*26f0*/  UIADD3 UR4, UPT, UPT, UR4, 0x120, URZ ;  /* 0x0000012004047890 */ /* 0x000fe2000fffe0ff */
[----:B------:R1:W-:Y:S01]  /*2700*/  @!P2 SYNCS.ARRIVE.TRANS64.RED RZ, [R3+URZ], R4 ;  /* 0x0000000403ffa9a7 */ /* 0x0003e200080004ff */
[----:B------:R-:W-:Y:S01]  /*2710*/  UIADD3 UR6, UPT, UPT, UR6, 0x1, URZ ;  /* 0x0000000106067890 */ /* 0x000fe2000fffe0ff */
[----:B------:R-:W-:-:S03]  /*2720*/  VIADD R8, R8, 0x1 ;  /* 0x0000000108087836 */ /* 0x000fc60000000000 */
[----:B------:R-:W-:Y:S02]  /*2730*/  UISETP.NE.AND UP0, UPT, UR6, 0x2, UPT ;  /* 0x000000020600788c */ /* 0x000fe4000bf05270 */
[----:B------:R-:W-:Y:S01]  /*2740*/  ISETP.NE.AND P0, PT, R8, 0x2, PT ;  /* 0x000000020800780c */ /* 0x000fe20003f05270 */
[----:B------:R-:W-:Y:S06]  /*2750*/  UGETNEXTWORKID.BROADCAST [UR4], [UR5] ;  /* 0x00000000040073ca */ /* 0x000fec0008000100 */
[----:B------:R-:W-:Y:S02]  /*2760*/  USEL UR4, URZ, 0x1, UP0 ;  /* 0x00000001ff047887 */ /* 0x000fe40008000000 */
[----:B------:R-:W-:-:S04]  /*2770*/  USEL UR6, UR6, URZ, UP0 ;  /* 0x000000ff06067287 */ /* 0x000fc80008000000 */
[----:B------:R-:W-:Y:S02]  /*2780*/  LOP3.LUT R12, R12, UR4, RZ, 0x3c, !PT ;  /* 0x000000040c0c7c12 */ /* 0x000fe4000f8e3cff */
[----:B-1----:R-:W-:-:S04]  /*2790*/  SHF.L.U32 R4, R10, 0x1f, RZ ;  /* 0x0000001f0a047819 */ /* 0x002fc800000006ff */
[----:B------:R-:W1:Y:S02]  /*27a0*/  SYNCS.PHASECHK.TRANS64.TRYWAIT P1, [R0+URZ+0x90], R4 ;  /* 0x00009004000075a7 */ /* 0x000e6400080211ff */
[----:B-1----:R-:W-:Y:S05]  /*27b0*/  @!P1 BRA `(.L_x_43) ;  /* 0x0000006800749947 */ /* 0x002fea0003800000 */
.L_x_144:
[C---:B-1----:R-:W-:Y:S01]  /*27c0*/  LEA R4, R11.reuse, UR37, 0x4 ;  /* 0x000000250b047c11 */ /* 0x042fe2000f8e20ff */
[----:B------:R-:W-:Y:S01]  /*27d0*/  VIADD R0, R0, 0xa0 ;  /* 0x000000a000007836 */ /* 0x000fe20000000000 */
[----:B------:R-:W-:Y:S01]  /*27e0*/  SEL R8, R8, RZ, P0 ;  /* 0x000000ff08087207 */ /* 0x000fe20000000000 */
[----:B------:R-:W-:-:S03]  /*27f0*/  VIADD R11, R11, 0x1 ;  /* 0x000000010b0b7836 */ /* 0x000fc60000000000 */
[----:B------:R-:W1:Y:S01]  /*2800*/  LDS.128 R4, [R4+0x120] ;  /* 0x0001200004047984 */ /* 0x000e620000000c00 */
[----:B------:R-:W-:Y:S02]  /*2810*/  PRMT R0, RZ, 0x654, R0 ;  /* 0x00000654ff007816 */ /* 0x000fe40000000000 */
[C---:B------:R-:W-:Y:S01]  /*2820*/  ISETP.NE.AND P1, PT, R11.reuse, 0x2, PT ;  /* 0x000000020b00780c */ /* 0x040fe20003f25270 */
[----:B------:R-:W-:Y:S01]  /*2830*/  @!PT LDS RZ, [RZ] ;  /* 0x00000000fffff984 */ /* 0x000fe20000000800 */
[----:B------:R-:W-:Y:S01]  /*2840*/  @!PT LDS RZ, [RZ] ;  /* 0x00000000fffff984 */ /* 0x000fe20000000800 */
[----:B------:R-:W-:Y:S01]  /*2850*/  @!PT LDS RZ, [RZ] ;  /* 0x00000000fffff984 */ /* 0x000fe20000000800 */
[----:B------:R-:W-:Y:S01]  /*2860*/  @!PT LDS RZ, [RZ] ;  /* 0x00000000fffff984 */ /* 0x000fe20000000800 */
[----:B------:R2:W-:Y:S06]  /*2870*/  MEMBAR.ALL.CTA ;  /* 0x0000000000007992 */ /* 0x0005ec0000008000 */
[----:B--2---:R-:W2:Y:S01]  /*2880*/  FENCE.VIEW.ASYNC.S ;  /* 0x00000000000073c6 */ /* 0x004ea20000000000 */
[----:B------:R-:W-:Y:S01]  /*2890*/  SEL R11, R11, RZ, P1 ;  /* 0x000000ff0b0b7207 */ /* 0x000fe20000800000 */
[----:B--2---:R2:W-:Y:S01]  /*28a0*/  SYNCS.ARRIVE.TRANS64.RED.A1T0 RZ, [R0+URZ], RZ ;  /* 0x000000ff00ff79a7 */ /* 0x0045e200081004ff */
[----:B-1----:R-:W-:-:S02]  /*28b0*/  LOP3.LUT P3, RZ, R6, 0x1, RZ, 0xc0, !PT ;  /* 0x0000000106ff7812 */ /* 0x002fc4000786c0ff */
[----:B------:R-:W-:-:S04]  /*28c0*/  SEL R4, RZ, 0x1, P1 ;  /* 0x00000001ff047807 */ /* 0x000fc80000800000 */
[----:B------:R-:W-:Y:S02]  /*28d0*/  LOP3.LUT R10, R10, R4, RZ, 0x3c, !PT ;  /* 0x000000040a0a7212 */ /* 0x000fe400078e3cff */
[----:B--2---:R-:W-:-:S04]  /*28e0*/  SEL R0, RZ, 0x1, P0 ;  /* 0x00000001ff007807 */ /* 0x004fc80000000000 */
[----:B------:R-:W-:Y:S01]  /*28f0*/  LOP3.LUT R9, R9, R0, RZ, 0x3c, !PT ;  /* 0x0000000009097212 */ /* 0x000fe200078e3cff */
[----:B------:R-:W-:Y:S06]  /*2900*/  @P3 BRA `(.L_x_44) ;  /* 0xfffffffc002c3947 */ /* 0x000fec000383ffff */
[----:B------:R-:W-:Y:S01]  /*2910*/  ULEA UR5, UR6, UR37, 0x3 ;  /* 0x0000002506057291 */ /* 0x000fe2000f8e18ff */
[----:B------:R-:W-:-:S08]  /*2920*/  SHF.L.U32 R2, R12, 0x1f, RZ ;  /* 0x0000001f0c027819 */ /* 0x000fd000000006ff */
[----:B------:R-:W1:Y:S02]  /*2930*/  SYNCS.PHASECHK.TRANS64 P0, [UR5+0xa0], R2 ;  /* 0x0000a002ff0075a7 */ /* 0x000e640008001005 */
[----:B-1----:R-:W-:Y:S05]  /*2940*/  @P0 BRA `(.L_x_45) ;  /* 0x0000000000080947 */ /* 0x002fea0003800000 */
[----:B------:R-:W1:Y:S02]  /*2950*/  SYNCS.PHASECHK.TRANS64.TRYWAIT P0, [UR5+0xa0], R2 ;  /* 0x0000a002ff0075a7 */ /* 0x000e640008001105 */
[----:B-1----:R-:W-:Y:S05]  /*2960*/  @!P0 BRA `(.L_x_46) ;  /* 0x00000068001c8947 */ /* 0x002fea0003800000 */
.L_x_45:
[----:B------:R-:W-:-:S04]  /*2970*/  UIADD3 UR4, UPT, UPT, UR6, 0x1, URZ ;  /* 0x0000000106047890 */ /* 0x000fc8000fffe0ff */
[----:B------:R-:W-:-:S04]  /*2980*/  UISETP.NE.AND UP0, UPT, UR4, 0x2, UPT ;  /* 0x000000020400788c */ /* 0x000fc8000bf05270 */
[----:B------:R-:W-:Y:S02]  /*2990*/  USEL UR7, URZ, 0x1, UP0 ;  /* 0x00000001ff077887 */ /* 0x000fe40008000000 */
[----:B------:R-:W-:-:S04]  /*29a0*/  USEL UR4, UR4, URZ, UP0 ;  /* 0x000000ff04047287 */ /* 0x000fc80008000000 */
[----:B------:R-:W-:Y:S01]  /*29b0*/  ULEA UR4, UR4, UR37, 0x3 ;  /* 0x0000002504047291 */ /* 0x000fe2000f8e18ff */
[----:B-1----:R-:W-:-:S04]  /*29c0*/  LOP3.LUT R2, R12, UR7, RZ, 0x3c, !PT ;  /* 0x000000070c027c12 */ /* 0x002fc8000f8e3cff */
[----:B------:R-:W-:-:S04]  /*29d0*/  SHF.L.U32 R0, R2, 0x1f, RZ ;  /* 0x0000001f02007819 */ /* 0x000fc800000006ff */
[----:B------:R-:W1:Y:S02]  /*29e0*/  SYNCS.PHASECHK.TRANS64 P0, [UR4+0xa0], R0 ;  /* 0x0000a000ff0075a7 */ /* 0x000e640008001004 */
[----:B-1----:R-:W-:Y:S05]  /*29f0*/  @P0 EXIT ;  /* 0x000000000000094d */ /* 0x002fea0003800000 */
[----:B------:R-:W-:Y:S02]  /*2a00*/  SHF.L.U32 R2, R2, 0x1f, RZ ;  /* 0x0000001f02027819 */ /* 0x000fe400000006ff */
[----:B------:R-:W-:-:S07]  /*2a10*/  MOV R0, UR4 ;  /* 0x0000000400007c02 */ /* 0x000fce0008000f00 */
.L_x_47:
[----:B-1----:R1:W2:Y:S02]  /*2a20*/  SYNCS.PHASECHK.TRANS64.TRYWAIT P0, [R0+URZ+0xa0], R2 ;  /* 0x0000a002000075a7 */ /* 0x0022a400080011ff */
[----:B--2---:R-:W-:Y:S05]  /*2a30*/  @!P0 NANOSLEEP.SYNCS 0x989680 ;  /* 0x009896800000895d */ /* 0x004fea0003900000 */
[----:B------:R-:W2:Y:S02]  /*2a40*/  @!P0 SYNCS.PHASECHK.TRANS64 P0, [R0+URZ+0xa0], R2 ;  /* 0x0000a002000085a7 */ /* 0x000ea400080010ff */
[----:B--2---:R-:W-:Y:S05]  /*2a50*/  @P0 EXIT ;  /* 0x000000000000094d */ /* 0x004fea0003800000 */
[----:B------:R-:W-:Y:S05]  /*2a60*/  BRA `(.L_x_47) ;  /* 0xfffffffc00ec7947 */ /* 0x000fea000383ffff */
.L_x_40:
[----:B------:R-:W-:-:S09]  /*2a70*/  UISETP.NE.AND UP1, UPT, UR8, URZ, UPT ;  /* 0x000000ff0800728c */ /* 0x000fd2000bf25270 */
[----:B------:R-:W-:Y:S05]  /*2a80*/  BRA.U UP1, `(.L_x_48) ;  /* 0x0000000d01cc7547 */ /* 0x000fea000b800000 */
[----:B------:R-:W-:Y:S01]  /*2a90*/  UMOV UR4, 0x40 ;  /* 0x0000004000047882 */ /* 0x000fe20000000000 */
[----:B------:R-:W-:Y:S01]  /*2aa0*/  NOP ;  /* 0x0000000000007918 */ /* 0x000fe20000000000 */
[----:B------:R-:W-:Y:S01]  /*2ab0*/  ULEA UR4, UR37, UR4, 0x18 ;  /* 0x0000000425047291 */ /* 0x000fe2000f8ec0ff */
[----:B------:R-:W-:Y:S02]  /*2ac0*/  UMOV UR5, 0x400 ;  /* 0x0000040000057882 */ /* 0x000fe40000000000 */
[----:B------:R-:W-:-:S06]  /*2ad0*/  ULEA UR37, UR37, UR5, 0x18 ;  /* 0x0000000525257291 */ /* 0x000fcc000f8ec0ff */
[----:B------:R-:W1:Y:S02]  /*2ae0*/  LDS.U8 R0, [UR4+0x1c] ;  /* 0x00001c04ff007984 */ /* 0x000e640008000000 */
[----:B-1----:R-:W-:-:S13]  /*2af0*/  ISETP.NE.AND P0, PT, R0, RZ, PT ;  /* 0x000000ff0000720c */ /* 0x002fda0003f05270 */
[----:B------:R-:W-:Y:S05]  /*2b00*/  @P0 BRA `(.L_x_49) ;  /* 0x0000000000580947 */ /* 0x000fea0003800000 */
[----:B------:R-:W-:-:S13]  /*2b10*/  ELECT P0, URZ, PT ;  /* 0x0000000000ff782f */ /* 0x000fda0003800000 */
[----:B------:R-:W-:Y:S05]  /*2b20*/  @!P0 BRA `(.L_x_50) ;  /* 0x0000000000608947 */ /* 0x000fea0003800000 */
[----:B------:R-:W-:Y:S01]  /*2b30*/  UMOV UR5, 0x10 ;  /* 0x0000001000057882 */ /* 0x000fe20000000000 */
[----:B------:R-:W-:Y:S01]  /*2b40*/  HFMA2 R0, -RZ, RZ, 0, 5.9604644775390625e-08 ;  /* 0x00000001ff007431 */ /* 0x000fe200000001ff */
[----:B------:R-:W-:-:S03]  /*2b50*/  MOV R2, 0xffff ;  /* 0x0000ffff00027802 */ /* 0x000fc60000000f00 */
[----:B------:R-:W-:Y:S04]  /*2b60*/  DEPBAR.LE SB1, 0x36 ;  /* 0x00009d800000791a */ /* 0x000fe80000000000 */
[----:B------:R-:W1:Y:S02]  /*2b70*/  UTCATOMSWS.FIND_AND_SET.ALIGN UP0, UR5, UR5 ;  /* 0x00000005000575e3 */ /* 0x000e640008000800 */
[----:B-1----:R-:W-:Y:S01]  /*2b80*/  MOV R3, UR5 ;  /* 0x0000000500037c02 */ /* 0x002fe20008000f00 */
[----:B------:R-:W-:Y:S06]  /*2b90*/  BRA.U UP0, `(.L_x_51) ;  /* 0x0000000100187547 */ /* 0x000fec000b800000 */
.L_x_52:
[----:B------:R-:W-:Y:S05]  /*2ba0*/  NANOSLEEP 0x64 ;  /* 0x000000640000795d */ /* 0x000fea0003800000 */
[----:B------:R-:W-:-:S05]  /*2bb0*/  UMOV UR5, 0x10 ;  /* 0x0000001000057882 */ /* 0x000fca0000000000 */
[----:B------:R-:W-:Y:S04]  /*2bc0*/  DEPBAR.LE SB1, 0x36 ;  /* 0x00009d800000791a */ /* 0x000fe80000000000 */
[----:B------:R-:W1:Y:S02]  /*2bd0*/  UTCATOMSWS.FIND_AND_SET.ALIGN UP0, UR5, UR5 ;  /* 0x00000005000575e3 */ /* 0x000e640008000800 */
[----:B-1----:R-:W-:Y:S01]  /*2be0*/  MOV R3, UR5 ;  /* 0x0000000500037c02 */ /* 0x002fe20008000f00 */
[----:B------:R-:W-:Y:S05]  /*2bf0*/  BRA.U !UP0, `(.L_x_52) ;  /* 0xfffffffd08e87547 */ /* 0x000fea000b83ffff */
.L_x_51:
[-C--:B------:R-:W-:Y:S02]  /*2c00*/  SHF.L.U32 R2, R2, R3.reuse, RZ ;  /* 0x0000000302027219 */ /* 0x080fe400000006ff */
[----:B------:R-:W-:Y:S01]  /*2c10*/  SHF.L.U32 R0, R0, R3, RZ ;  /* 0x0000000300007219 */ /* 0x000fe200000006ff */
[----:B------:R-:W-:Y:S02]  /*2c20*/  IMAD.SHL.U32 R3, R3, 0x20, RZ ;  /* 0x0000002003037824 */ /* 0x000fe400078e00ff */
[----:B------:R1:W-:Y:S04]  /*2c30*/  ATOMS.OR RZ, [UR4+0x14], R2 ;  /* 0x00001402ffff798c */ /* 0x0003e8000b000004 */
[----:B------:R1:W-:Y:S04]  /*2c40*/  ATOMS.OR RZ, [UR4+0x18], R0 ;  /* 0x00001800ffff798c */ /* 0x0003e8000b000004 */
[----:B------:R1:W-:Y:S01]  /*2c50*/  STS [UR37+0x140], R3 ;  /* 0x00014003ff007988 */ /* 0x0003e20008000825 */
[----:B------:R-:W-:Y:S05]  /*2c60*/  BRA `(.L_x_50) ;  /* 0x0000000000107947 */ /* 0x000fea0003800000 */
.L_x_49:
[----:B------:R-:W-:Y:S02]  /*2c70*/  MOV R0, 0xffffffff ;  /* 0xffffffff00007802 */ /* 0x000fe40000000f00 */
[----:B------:R-:W-:-:S03]  /*2c80*/  MOV R2, 0x2cb0 ;  /* 0x00002cb000027802 */ /* 0x000fc60000000f00 */
[----:B------:R1:W-:Y:S04]  /*2c90*/  STS [UR37+0x140], R0 ;  /* 0x00014000ff007988 */ /* 0x0003e80008000825 */
[----:B-1-3-5:R-:W-:Y:S05]  /*2ca0*/  CALL.REL.NOINC `($__internal_1_$__cuda_sm10x_tcgen05_guardrail_trap_phase_invalid_during_alloc) ;  /* 0x0000006c00647944 */ /* 0x02afea0003c00000 */
.L_x_50:
[----:B------:R-:W-:Y:S05]  /*2cb0*/  WARPSYNC.ALL ;  /* 0x0000000000007948 */ /* 0x000fea0003800000 */
[----:B------:R-:W2:Y:S01]  /*2cc0*/  S2UR UR5, SR_CgaCtaId ;  /* 0x00000000000579c3 */ /* 0x000ea20000008800 */
[----:B------:R-:W-:Y:S01]  /*2cd0*/  UMOV UR4, 0x400 ;  /* 0x0000040000047882 */ /* 0x000fe20000000000 */
[----:B------:R-:W-:-:S06]  /*2ce0*/  NOP ;  /* 0x0000000000007918 */ /* 0x000fcc0000000000 */
[----:B------:R-:W-:Y:S06]  /*2cf0*/  BAR.ARV 0x6, 0xa0 ;  /* 0x0182800000007b1d */ /* 0x000fec0000002000 */
[----:B------:R-:W4:Y:S01]  /*2d00*/  LDCU UR7, c[0x0][0x38c] ;  /* 0x00007180ff0777ac */ /* 0x000f220008000800 */
[----:B------:R-:W-:Y:S01]  /*2d10*/  IMAD.MOV.U32 R11, RZ, RZ, 0x1 ;  /* 0x00000001ff0b7424 */ /* 0x000fe200078e00ff */
[----:B------:R-:W-:Y:S01]  /*2d20*/  CS2R R8, SRZ ;  /* 0x0000000000087805 */ /* 0x000fe2000001ff00 */
[----:B------:R-:W-:Y:S01]  /*2d30*/  IMAD.MOV.U32 R10, RZ, RZ, RZ ;  /* 0x000000ffff0a7224 */ /* 0x000fe200078e00ff */
[----:B------:R-:W3:Y:S01]  /*2d40*/  LDCU UR6, c[0x0][0x38c] ;  /* 0x00007180ff0677ac */ /* 0x000ee20008000800 */
[----:B------:R-:W-:Y:S01]  /*2d50*/  UMOV UR15, URZ ;  /* 0x000000ff000f7c82 */ /* 0x000fe20008000000 */
[----:B------:R-:W-:Y:S01]  /*2d60*/  UMOV UR14, URZ ;  /* 0x000000ff000e7c82 */ /* 0x000fe20008000000 */
[----:B--2---:R-:W-:Y:S01]  /*2d70*/  ULEA UR5, UR5, UR4, 0x18 ;  /* 0x0000000405057291 */ /* 0x004fe2000f8ec0ff */
[----:B------:R-:W-:Y:S01]  /*2d80*/  UMOV UR24, 0x0 ;  /* 0x0000000000187882 */ /* 0x000fe20000000000 */
[----:B------:R-:W-:-:S02]  /*2d90*/  UMOV UR25, 0x4400490 ;  /* 0x0440049000197882 */ /* 0x000fc40000000000 */
[----:B------:R-:W-:Y:S02]  /*2da0*/  UIADD3 UR10, UPT, UPT, UR5, 0x8800, URZ ;  /* 0x00008800050a7890 */ /* 0x000fe4000fffe0ff */
[----:B------:R-:W-:Y:S02]  /*2db0*/  UIADD3 UR11, UPT, UPT, UR5, 0x10800, URZ ;  /* 0x00010800050b7890 */ /* 0x000fe4000fffe0ff */
[----:B----4-:R-:W-:Y:S01]  /*2dc0*/  UIADD3 UR7, UPT, UPT, UR7, 0x3f, URZ ;  /* 0x0000003f07077890 */ /* 0x010fe2000fffe0ff */
[----:B-1----:R-:W1:Y:S01]  /*2dd0*/  LDS R0, [UR5+0x140] ;  /* 0x00014005ff007984 */ /* 0x002e620008000800 */
[----:B------:R-:W-:Y:S02]  /*2de0*/  USHF.R.U32.HI UR10, URZ, 0x4, UR10 ;  /* 0x00000004ff0a7899 */ /* 0x000fe4000801160a */
[----:B------:R-:W-:Y:S02]  /*2df0*/  USHF.R.S32.HI UR4, URZ, 0x1f, UR7 ;  /* 0x0000001fff047899 */ /* 0x000fe40008011407 */
[----:B------:R-:W-:-:S02]  /*2e00*/  USHF.R.U32.HI UR11, URZ, 0x4, UR11 ;  /* 0x00000004ff0b7899 */ /* 0x000fc4000801160b */
[----:B------:R-:W-:Y:S02]  /*2e10*/  ULEA.HI UR4, UR4, UR7, URZ, 0x6 ;  /* 0x0000000704047291 */ /* 0x000fe4000f8f30ff */
[----:B------:R-:W-:Y:S02]  /*2e20*/  ULOP3.LUT UR10, UR10, 0x3fff, URZ, 0xc0, !UPT ;  /* 0x00003fff0a0a7892 */ /* 0x000fe4000f8ec0ff */
[----:B------:R-:W-:Y:S02]  /*2e30*/  USHF.R.S32.HI UR4, URZ, 0x6, UR4 ;  /* 0x00000006ff047899 */ /* 0x000fe40008011404 */
[----:B------:R-:W-:Y:S02]  /*2e40*/  ULOP3.LUT UR11, UR11, 0x3fff, URZ, 0xc0, !UPT ;  /* 0x00003fff0b0b7892 */ /* 0x000fe4000f8ec0ff */
[----:B------:R-:W-:Y:S01]  /*2e50*/  UISETP.LT.AND UP0, UPT, UR4, 0x1, UPT ;  /* 0x000000010400788c */ /* 0x000fe2000bf01270 */
[----:B------:R-:W-:Y:S01]  /*2e60*/  UMOV UR22, 0x0 ;  /* 0x0000000000167882 */ /* 0x000fe20000000000 */
[----:B------:R-:W-:-:S02]  /*2e70*/  UMOV UR23, 0x4400490 ;  /* 0x0440049000177882 */ /* 0x000fc40000000000 */
[----:B------:R-:W-:Y:S02]  /*2e80*/  USEL UR9, UR4, 0x1, !UP0 ;  /* 0x0000000104097887 */ /* 0x000fe4000c000000 */
[----:B------:R-:W-:Y:S02]  /*2e90*/  ULOP3.LUT UR10, UR10, 0x10000, URZ, 0xfc, !UPT ;  /* 0x000100000a0a7892 */ /* 0x000fe4000f8efcff */
[----:B------:R-:W-:Y:S02]  /*2ea0*/  ULOP3.LUT UR11, UR11, 0x10000, URZ, 0xfc, !UPT ;  /* 0x000100000b0b7892 */ /* 0x000fe4000f8efcff */
[----:B------:R-:W-:Y:S02]  /*2eb0*/  UIADD3 UR9, UPT, UPT, -UR9, URZ, URZ ;  /* 0x000000ff09097290 */ /* 0x000fe4000fffe1ff */
[----:B---3--:R-:W-:Y:S01]  /*2ec0*/  UISETP.GE.AND UP3, UPT, UR6, 0x1, UPT ;  /* 0x000000010600788c */ /* 0x008fe2000bf66270 */
[----:B------:R-:W-:Y:S01]  /*2ed0*/  UMOV UR20, 0x0 ;  /* 0x0000000000147882 */ /* 0x000fe20000000000 */
[----:B------:R-:W-:Y:S01]  /*2ee0*/  UMOV UR21, 0x4400490 ;  /* 0x0440049000157882 */ /* 0x000fe20000000000 */
[----:B------:R-:W-:Y:S01]  /*2ef0*/  UMOV UR18, 0x0 ;  /* 0x0000000000127882 */ /* 0x000fe20000000000 */
[----:B------:R-:W-:Y:S01]  /*2f00*/  UMOV UR19, 0x4400490 ;  /* 0x0440049000137882 */ /* 0x000fe20000000000 */
[----:B-1----:R-:W-:-:S15]  /*2f10*/  R2UR UR16, R0 ;  /* 0x00000000001072ca */ /* 0x002fde00000e0000 */
.L_x_59:
[----:B------:R-:W-:Y:S02]  /*2f20*/  LEA R0, R10, UR5, 0x3 ;  /* 0x000000050a007c11 */ /* 0x000fe4000f8e18ff */
[----:B------:R-:W-:Y:S02]  /*2f30*/  SHF.L.U32 R2, R9, 0x1f, RZ ;  /* 0x0000001f09027819 */ /* 0x000fe400000006ff */
[----:B------:R-:W-:Y:S01]  /*2f40*/  PLOP3.LUT P0, PT, PT, PT, UP3, 0x80, 0x8 ;  /* 0x000000000008781c */ /* 0x000fe20003f0f038 */
[----:B------:R-:W-:Y:S01]  /*2f50*/  VIADD R3, R0, 0xa0 ;  /* 0x000000a000037836 */ /* 0x000fe20000000000 */
[----:B-1----:R-:W1:Y:S02]  /*2f60*/  SYNCS.PHASECHK.TRANS64.TRYWAIT P1, [R0+URZ+0x90], R2 ;  /* 0x00009002000075a7 */ /* 0x002e6400080211ff */
[----:B-1-3--:R-:W-:Y:S09]  /*2f70*/  @!P1 BRA `(.L_x_53) ;  /* 0x0000006000b09947 */ /* 0x00aff20003800000 */
.L_x_146:
[----:B------:R-:W-:Y:S01]  /*2f80*/  LEA R4, R10, UR5, 0x4 ;  /* 0x000000050a047c11 */ /* 0x000fe2000f8e20ff */
[----:B------:R-:W-:Y:S01]  /*2f90*/  @UP3 ULEA UR6, UR14, UR5, 0x3 ;  /* 0x000000050e063291 */ /* 0x000fe2000f8e18ff */
[----:B------:R-:W-:Y:S01]  /*2fa0*/  PLOP3.LUT P2, PT, PT, PT, PT, 0x80, 0x8 ;  /* 0x000000000008781c */ /* 0x000fe20003f4f070 */
[----:B------:R-:W-:Y:S01]  /*2fb0*/  ULEA UR7, UR15, UR5, 0x3 ;  /* 0x000000050f077291 */ /* 0x000fe2000f8e18ff */
[----:B------:R-:W-:Y:S02]  /*2fc0*/  PRMT R3, RZ, 0x654, R3 ;  /* 0x00000654ff037816 */ /* 0x000fe40000000003 */
[----:B------:R-:W2:Y:S01]  /*2fd0*/  LDS.128 R4, [R4+0x120] ;  /* 0x0001200004047984 */ /* 0x000ea20000000c00 */
[----:B-1----:R-:W-:Y:S02]  /*2fe0*/  @P0 SHF.L.U32 R2, R8, 0x1f, RZ ;  /* 0x0000001f08020819 */ /* 0x002fe400000006ff */
[----:B------:R-:W-:Y:S01]  /*2ff0*/  SHF.L.U32 R0, R11, 0x1f, RZ ;  /* 0x0000001f0b007819 */ /* 0x000fe200000006ff */
[----:B------:R-:W-:Y:S01]  /*3000*/  @!PT LDS RZ, [RZ] ;  /* 0x00000000fffff984 */ /* 0x000fe20000000800 */
[----:B------:R-:W-:Y:S01]  /*3010*/  @!PT LDS RZ, [RZ] ;  /* 0x00000000fffff984 */ /* 0x000fe20000000800 */
[----:B------:R-:W-:Y:S01]  /*3020*/  @!PT LDS RZ, [RZ] ;  /* 0x00000000fffff984 */ /* 0x000fe20000000800 */
[----:B------:R-:W-:Y:S01]  /*3030*/  @!PT LDS RZ, [RZ] ;  /* 0x00000000fffff984 */ /* 0x000fe20000000800 */
[----:B------:R1:W-:Y:S06]  /*3040*/  MEMBAR.ALL.CTA ;  /* 0x0000000000007992 */ /* 0x0003ec0000008000 */
[----:B-1----:R-:W1:Y:S02]  /*3050*/  FENCE.VIEW.ASYNC.S ;  /* 0x00000000000073c6 */ /* 0x002e640000000000 */
[----:B-1----:R1:W-:Y:S01]  /*3060*/  SYNCS.ARRIVE.TRANS64.RED.A1T0 RZ, [R3+URZ], RZ ;  /* 0x000000ff03ff79a7 */ /* 0x0023e200081004ff */
[----:B------:R1:W3:Y:S01]  /*3070*/  @P0 SYNCS.PHASECHK.TRANS64.TRYWAIT P2, [UR6], R2 ;  /* 0x00000002ff0005a7 */ /* 0x0002e20008041106 */
[----:B------:R-:W-:Y:S01]  /*3080*/  ULEA.HI UR6, UR15, UR15, URZ, 0x1 ;  /* 0x0000000f0f067291 */ /* 0x000fe2000f8f08ff */
[----:B--2---:R-:W-:-:S03]  /*3090*/  LOP3.LUT P1, RZ, R6, 0x1, RZ, 0xc0, !PT ;  /* 0x0000000106ff7812 */ /* 0x004fc6000782c0ff */
[----:B------:R-:W-:Y:S02]  /*30a0*/  USHF.L.U32 UR8, UR6, 0x7, URZ ;  /* 0x0000000706087899 */ /* 0x000fe400080006ff */
[----:B------:R-:W-:Y:S02]  /*30b0*/  ULOP3.LUT UR6, UR6, 0xffe, URZ, 0xc0, !UPT ;  /* 0x00000ffe06067892 */ /* 0x000fe4000f8ec0ff */
[----:B------:R-:W-:Y:S02]  /*30c0*/  ULOP3.LUT UR8, UR8, 0xffffff00, URZ, 0xc0, !UPT ;  /* 0xffffff0008087892 */ /* 0x000fe4000f8ec0ff */
[----:B------:R-:W-:Y:S02]  /*30d0*/  UIADD3 UR6, UPT, UPT, -UR6, UR15, URZ ;  /* 0x0000000f06067290 */ /* 0x000fe4000fffe1ff */
[----:B------:R-:W-:Y:S01]  /*30e0*/  UIADD3 UR8, UPT, UPT, UR16, UR8, URZ ;  /* 0x0000000810087290 */ /* 0x000fe2000fffe0ff */
[----:B------:R-:W2:Y:S03]  /*30f0*/  SYNCS.PHASECHK.TRANS64.TRYWAIT P0, [UR7+0xd0], R0 ;  /* 0x0000d000ff0075a7 */ /* 0x000ea60008001107 */
[----:B------:R-:W-:Y:S01]  /*3100*/  ULEA UR8, UR6, UR8, 0x14 ;  /* 0x0000000806087291 */ /* 0x000fe2000f8ea0ff */
[----:B-123--:R-:W-:Y:S11]  /*3110*/  @!P0 BRA `(.L_x_54) ;  /* 0x00000060005c8947 */ /* 0x00eff60003800000 */
.L_x_148:
[----:B------:R-:W-:Y:S01]  /*3120*/  IADD3 R10, PT, PT, R10, 0x1, RZ ;  /* 0x000000010a0a7810 */ /* 0x000fe20007ffe0ff */
[----:B------:R-:W-:Y:S06]  /*3130*/  BRA.U !UP3, `(.L_x_55) ;  /* 0x000000010bc07547 */ /* 0x000fec000b800000 */
[----:B------:R-:W-:Y:S01]  /*3140*/  UPLOP3.LUT UP4, UPT, UPT, UPT, UPT, 0x40, 0x4 ;  /* 0x000000000004789c */ /* 0x000fe20003f8e870 */
[----:B------:R-:W-:Y:S01]  /*3150*/  UMOV UR13, UR9 ;  /* 0x00000009000d7c82 */ /* 0x000fe20008000000 */
[----:B------:R-:W-:Y:S01]  /*3160*/  UMOV UR12, UR4 ;  /* 0x00000004000c7c82 */ /* 0x000fe20008000000 */
[----:B------:R-:W-:-:S08]  /*3170*/  UMOV UR17, UR14 ;  /* 0x0000000e00117c82 */ /* 0x000fd00008000000 */
.L_x_58:
[----:B------:R-:W-:Y:S02]  /*3180*/  UIADD3 UR13, UPT, UPT, UR13, 0x1, URZ ;  /* 0x000000010d0d7890 */ /* 0x000fe4000fffe0ff */
[----:B--2---:R-:W-:Y:S02]  /*3190*/  ULEA UR6, UR17, UR5, 0x3 ;  /* 0x0000000511067291 */ /* 0x004fe4000f8e18ff */
[----:B------:R-:W-:Y:S01]  /*31a0*/  UISETP.NE.AND UP0, UPT, UR13, URZ, UPT ;  /* 0x000000ff0d00728c */ /* 0x000fe2000bf05270 */
[----:B---3--:R-:W-:Y:S10]  /*31b0*/  @P2 BRA `(.L_x_56) ;  /* 0x00000000000c2947 */ /* 0x008ff40003800000 */
[----:B-1----:R-:W-:Y:S04]  /*31c0*/  SHF.L.U32 R2, R8, 0x1f, RZ ;  /* 0x0000001f08027819 */ /* 0x002fe800000006ff */
[----:B------:R-:W1:Y:S02]  /*31d0*/  SYNCS.PHASECHK.TRANS64.TRYWAIT P0, [UR6], R2 ;  /* 0x00000002ff0075a7 */ /* 0x000e640008001106 */
[----:B-1----:R-:W-:Y:S05]  /*31e0*/  @!P0 BRA `(.L_x_57) ;  /* 0x0000006000408947 */ /* 0x002fea0003800000 */
.L_x_56:
[----:B------:R-:W-:Y:S01]  /*31f0*/  UISETP.NE.AND UP1, UPT, UR12, 0x1, UPT ;  /* 0x000000010c00788c */ /* 0x000fe2000bf25270 */
[----:B------:R-:W-:Y:S01]  /*3200*/  PLOP3.LUT P2, PT, PT, PT, PT, 0x80, 0x8 ;  /* 0x000000000008781c */ /* 0x000fe20003f4f070 */
[----:B------:R-:W-:Y:S02]  /*3210*/  UIADD3 UR14, UPT, UPT, UR17, 0x1, URZ ;  /* 0x00000001110e7890 */ /* 0x000fe4000fffe0ff */
[----:B------:R-:W-:Y:S02]  /*3220*/  ULEA UR28, UR17, UR11, 0xb ;  /* 0x0000000b111c7291 */ /* 0x000fe4000f8e58ff */
[----:B------:R-:W-:Y:S01]  /*3230*/  UISETP.NE.AND UP2, UPT, UR14, 0x4, UPT ;  /* 0x000000040e00788c */ /* 0x000fe2000bf45270 */
[----:B------:R-:W-:Y:S01]  /*3240*/  PLOP3.LUT P0, PT, PT, PT, UP1, 0x80, 0x8 ;  /* 0x000000000008781c */ /* 0x000fe20003f0f018 */
[----:B------:R-:W-:Y:S02]  /*3250*/  UIADD3 UR40, UPT, UPT, UR28, 0x2, URZ ;  /* 0x000000021c287890 */ /* 0x000fe4000fffe0ff */
[----:B------:R-:W-:Y:S02]  /*3260*/  USEL UR27, URZ, 0x1, UP2 ;  /* 0x00000001ff1b7887 */ /* 0x000fe40009000000 */
[----:B------:R-:W-:Y:S02]  /*3270*/  USEL UR14, UR14, URZ, UP2 ;  /* 0x000000ff0e0e7287 */ /* 0x000fe40009000000 */
[----:B------:R-:W-:Y:S02]  /*3280*/  UIADD3 UR36, UPT, UPT, UR28, 0x4, URZ ;  /* 0x000000041c247890 */ /* 0x000fe4000fffe0ff */
[----:B------:R-:W-:Y:S01]  /*3290*/  @UP1 ULEA UR26, UR14, UR5, 0x3 ;  /* 0x000000050e1a1291 */ /* 0x000fe2000f8e18ff */
[----:B------:R-:W-:Y:S01]  /*32a0*/  LOP3.LUT R8, R8, UR27, RZ, 0x3c, !PT ;  /* 0x0000001b08087c12 */ /* 0x000fe2000f8e3cff */
[----:B------:R-:W-:Y:S02]  /*32b0*/  UIADD3 UR32, UPT, UPT, UR28, 0x6, URZ ;  /* 0x000000061c207890 */ /* 0x000fe4000fffe0ff */
[----:B------:R-:W-:Y:S01]  /*32c0*/  UIADD3 UR6, UPT, UPT, UR6, 0x20, URZ ;  /* 0x0000002006067890 */ /* 0x000fe2000fffe0ff */
[----:B-1----:R-:W-:Y:S01]  /*32d0*/  @P0 SHF.L.U32 R0, R8, 0x1f, RZ ;  /* 0x0000001f08000819 */ /* 0x002fe200000006ff */
[----:B------:R-:W-:Y:S01]  /*32e0*/  UIADD3 UR12, UPT, UPT, UR12, -0x1, URZ ;  /* 0xffffffff0c0c7890 */ /* 0x000fe2000fffe0ff */
[----:B------:R-:W-:Y:S02]  /*32f0*/  UMOV UR29, 0x40004040 ;  /* 0x40004040001d7882 */ /* 0x000fe40000000000 */
[----:B------:R2:W3:Y:S01]  /*3300*/  @P0 SYNCS.PHASECHK.TRANS64.TRYWAIT P2, [UR26], R0 ;  /* 0x00000000ff0005a7 */ /* 0x0004e2000804111a */
[----:B------:R-:W-:Y:S01]  /*3310*/  ULEA UR26, UR17, UR10, 0x9 ;  /* 0x0000000a111a7291 */ /* 0x000fe2000f8e48ff */
[----:B------:R-:W-:Y:S01]  /*3320*/  UMOV UR27, 0x40004040 ;  /* 0x40004040001b7882 */ /* 0x000fe20000000000 */
[----:B------:R-:W-:Y:S02]  /*3330*/  UMOV UR41, 0x40004040 ;  /* 0x4000404000297882 */ /* 0x000fe40000000000 */
[----:B------:R-:W-:Y:S02]  /*3340*/  UIADD3 UR38, UPT, UPT, UR26, 0x2, URZ ;  /* 0x000000021a267890 */ /* 0x000fe4000fffe0ff */
[----:B------:R-:W-:Y:S02]  /*3350*/  UIADD3 UR34, UPT, UPT, UR26, 0x4, URZ ;  /* 0x000000041a227890 */ /* 0x000fe4000fffe0ff */
[----:B------:R-:W-:Y:S01]  /*3360*/  UIADD3 UR30, UPT, UPT, UR26, 0x6, URZ ;  /* 0x000000061a1e7890 */ /* 0x000fe2000fffe0ff */
[----:B------:R2:W-:Y:S01]  /*3370*/  UTCHMMA gdesc[UR26], gdesc[UR28], tmem[UR8], tmem[UR24], idesc[UR25], UP4 ;  /* 0x00ff181c1a0075ea */ /* 0x0005e2000a000008 */
[----:B------:R-:W-:Y:S01]  /*3380*/  UPLOP3.LUT UP4, UPT, UPT, UPT, UPT, 0x80, 0x8 ;  /* 0x000000000008789c */ /* 0x000fe20003f8f070 */
[----:B------:R-:W-:Y:S01]  /*3390*/  UMOV UR39, 0x40004040 ;  /* 0x4000404000277882 */ /* 0x000fe20000000000 */
[----:B------:R-:W-:Y:S01]  /*33a0*/  UMOV UR37, 0x40004040 ;  /* 0x4000404000257882 */ /* 0x000fe20000000000 */
[----:B------:R2:W-:Y:S01]  /*33b0*/  UTCHMMA gdesc[UR38], gdesc[UR40], tmem[UR8], tmem[UR22], idesc[UR23], UPT ;  /* 0x00ff1628260075ea */ /* 0x0005e2000b800008 */
[----:B------:R-:W-:Y:S01]  /*33c0*/  UMOV UR35, 0x40004040 ;  /* 0x4000404000237882 */ /* 0x000fe20000000000 */
[----:B------:R-:W-:Y:S01]  /*33d0*/  UMOV UR33, 0x40004040 ;  /* 0x4000404000217882 */ /* 0x000fe20000000000 */
[----:B------:R-:W-:Y:S01]  /*33e0*/  UMOV UR31, 0x40004040 ;  /* 0x40004040001f7882 */ /* 0x000fe20000000000 */
[----:B------:R2:W-:Y:S01]  /*33f0*/  UTCHMMA gdesc[UR34], gdesc[UR36], tmem[UR8], tmem[UR20], idesc[UR21], UPT ;  /* 0x00ff1424220075ea */ /* 0x0005e2000b800008 */
[----:B------:R2:W-:Y:S01]  /*3400*/  UTCHMMA gdesc[UR30], gdesc[UR32], tmem[UR8], tmem[UR18], idesc[UR19], UPT ;  /* 0x00ff12201e0075ea */ /* 0x0005e2000b800008 */
[----:B------:R2:W-:Y:S01]  /*3410*/  UTCBAR [UR6], URZ ;  /* 0x000000ff060073e9 */ /* 0x0005e200080000ff */
[----:B------:R-:W-:Y:S01]  /*3420*/  UMOV UR17, UR14 ;  /* 0x0000000e00117c82 */ /* 0x000fe20008000000 */
[----:B------:R-:W-:Y:S05]  /*3430*/  BRA.U UP0, `(.L_x_58) ;  /* 0xfffffffd00507547 */ /* 0x000fea000b83ffff */
.L_x_55:
[----:B------:R-:W-:Y:S01]  /*3440*/  UIADD3 UR15, UPT, UPT, UR15, 0x1, URZ ;  /* 0x000000010f0f7890 */ /* 0x000fe2000fffe0ff */
[C---:B------:R-:W-:Y:S01]  /*3450*/  ISETP.NE.AND P0, PT, R10.reuse, 0x2, PT ;  /* 0x000000020a00780c */ /* 0x040fe20003f05270 */
[----:B------:R-:W-:Y:S02]  /*3460*/  UIADD3 UR7, UPT, UPT, UR7, 0xb0, URZ ;  /* 0x000000b007077890 */ /* 0x000fe4000fffe0ff */
[----:B------:R-:W-:Y:S01]  /*3470*/  UISETP.NE.AND UP0, UPT, UR15, 0x4, UPT ;  /* 0x000000040f00788c */ /* 0x000fe2000bf05270 */
[----:B-12---:R-:W-:Y:S02]  /*3480*/  SEL R0, RZ, 0x1, P0 ;  /* 0x00000001ff007807 */ /* 0x006fe40000000000 */
[----:B------:R-:W-:Y:S01]  /*3490*/  SEL R10, R10, RZ, P0 ;  /* 0x000000ff0a0a7207 */ /* 0x000fe20000000000 */
[----:B------:R-:W-:Y:S01]  /*34a0*/  USEL UR6, URZ, 0x1, UP0 ;  /* 0x00000001ff067887 */ /* 0x000fe20008000000 */
[----:B------:R-:W-:Y:S01]  /*34b0*/  LOP3.LUT R9, R9, R0, RZ, 0x3c, !PT ;  /* 0x0000000009097212 */ /* 0x000fe200078e3cff */
[----:B------:R-:W-:Y:S01]  /*34c0*/  USEL UR15, UR15, URZ, UP0 ;  /* 0x000000ff0f0f7287 */ /* 0x000fe20008000000 */
[----:B------:R1:W-:Y:S03]  /*34d0*/  UTCBAR [UR7], URZ ;  /* 0x000000ff070073e9 */ /* 0x0003e600080000ff */
[----:B------:R-:W-:Y:S01]  /*34e0*/  LOP3.LUT R11, R11, UR6, RZ, 0x3c, !PT ;  /* 0x000000060b0b7c12 */ /* 0x000fe2000f8e3cff */
[----:B------:R-:W-:Y:S07]  /*34f0*/  @P1 BRA `(.L_x_59) ;  /* 0xfffffff800881947 */ /* 0x000fee000383ffff */
[----:B------:R-:W2:Y:S01]  /*3500*/  S2UR UR4, SR_CgaCtaId ;  /* 0x00000000000479c3 */ /* 0x000ea20000008800 */
[----:B------:R-:W-:Y:S01]  /*3510*/  ELECT P0, URZ, PT ;  /* 0x0000000000ff782f */ /* 0x000fe20003800000 */
[----:B------:R-:W-:Y:S01]  /*3520*/  IMAD.MOV.U32 R0, RZ, RZ, 0x1 ;  /* 0x00000001ff007424 */ /* 0x000fe200078e00ff */
[----:B------:R-:W-:Y:S01]  /*3530*/  UIADD3 UR5, UPT, UPT, UR5, 0xd0, URZ ;  /* 0x000000d005057890 */ /* 0x000fe2000fffe0ff */
[----:B------:R-:W-:Y:S01]  /*3540*/  SHF.L.U32 R2, R11, 0x1f, RZ ;  /* 0x0000001f0b027819 */ /* 0x000fe200000006ff */
[----:B------:R-:W-:-:S03]  /*3550*/  UMOV UR6, 0x40 ;  /* 0x0000004000067882 */ /* 0x000fc60000000000 */
[----:B------:R-:W-:Y:S01]  /*3560*/  UVIRTCOUNT.DEALLOC.SMPOOL 0x80 ;  /* 0x000000800000784c */ /* 0x000fe20000000000 */
[----:B--2---:R-:W-:Y:S02]  /*3570*/  ULEA UR4, UR4, UR6, 0x18 ;  /* 0x0000000604047291 */ /* 0x004fe4000f8ec0ff */
[----:B------:R-:W-:-:S07]  /*3580*/  ULEA UR6, UR15, UR5, 0x3 ;  /* 0x000000050f067291 */ /* 0x000fce000f8e18ff */
[----:B------:R2:W-:Y:S02]  /*3590*/  @P0 STS.U8 [UR4+0x1c], R0 ;  /* 0x00001c00ff000988 */ /* 0x0005e40008000004 */
[----:B------:R-:W4:Y:S02]  /*35a0*/  SYNCS.PHASECHK.TRANS64.TRYWAIT P0, [UR6], R2 ;  /* 0x00000002ff0075a7 */ /* 0x000f240008001106 */
[----:B--2-4-:R-:W-:Y:S05]  /*35b0*/  @!P0 BRA `(.L_x_60) ;  /* 0x0000005c00648947 */ /* 0x014fea0003800000 */
.L_x_151:
[----:B-1----:R-:W-:-:S04]  /*35c0*/  UIADD3 UR7, UPT, UPT, UR15, 0x1, URZ ;  /* 0x000000010f077890 */ /* 0x002fc8000fffe0ff */
[----:B------:R-:W-:-:S04]  /*35d0*/  UISETP.NE.AND UP0, UPT, UR7, 0x4, UPT ;  /* 0x000000040700788c */ /* 0x000fc8000bf05270 */
[----:B------:R-:W-:Y:S02]  /*35e0*/  USEL UR8, URZ, 0x1, UP0 ;  /* 0x00000001ff087887 */ /* 0x000fe40008000000 */
[----:B------:R-:W-:-:S04]  /*35f0*/  USEL UR7, UR7, URZ, UP0 ;  /* 0x000000ff07077287 */ /* 0x000fc80008000000 */
[----:B------:R-:W-:Y:S01]  /*3600*/  ULEA UR6, UR7, UR5, 0x3 ;  /* 0x0000000507067291 */ /* 0x000fe2000f8e18ff */
[----:B--2---:R-:W-:-:S04]  /*3610*/  LOP3.LUT R2, R11, UR8, RZ, 0x3c, !PT ;  /* 0x000000080b027c12 */ /* 0x004fc8000f8e3cff */
[----:B------:R-:W-:-:S04]  /*3620*/  SHF.L.U32 R3, R2, 0x1f, RZ ;  /* 0x0000001f02037819 */ /* 0x000fc800000006ff */
[----:B------:R-:W1:Y:S02]  /*3630*/  SYNCS.PHASECHK.TRANS64.TRYWAIT P0, [UR6], R3 ;  /* 0x00000003ff0075a7 */ /* 0x000e640008001106 */
[----:B-1----:R-:W-:Y:S05]  /*3640*/  @!P0 BRA `(.L_x_61) ;  /* 0x0000005c00588947 */ /* 0x002fea0003800000 */
.L_x_153:
        /* <DEDUP_REMOVED lines=9> */
.L_x_155:
[----:B------:R-:W-:-:S04]  /*36e0*/  UIADD3 UR7, UPT, UPT, UR7, 0x1, URZ ;  /* 0x0000000107077890 */ /* 0x000fc8000fffe0ff */
[----:B------:R-:W-:-:S04]  /*36f0*/  UISETP.NE.AND UP0, UPT, UR7, 0x4, UPT ;  /* 0x000000040700788c */ /* 0x000fc8000bf05270 */
[----:B------:R-:W-:Y:S02]  /*3700*/  USEL UR6, URZ, 0x1, UP0 ;  /* 0x00000001ff067887 */ /* 0x000fe40008000000 */
[----:B------:R-:W-:-:S04]  /*3710*/  USEL UR7, UR7, URZ, UP0 ;  /* 0x000000ff07077287 */ /* 0x000fc80008000000 */
[----:B------:R-:W-:Y:S01]  /*3720*/  ULEA UR7, UR7, UR5, 0x3 ;  /* 0x0000000507077291 */ /* 0x000fe2000f8e18ff */
[----:B------:R-:W-:-:S04]  /*3730*/  LOP3.LUT R2, R2, UR6, RZ, 0x3c, !PT ;  /* 0x0000000602027c12 */ /* 0x000fc8000f8e3cff */
[----:B------:R-:W-:-:S04]  /*3740*/  SHF.L.U32 R2, R2, 0x1f, RZ ;  /* 0x0000001f02027819 */ /* 0x000fc800000006ff */
[----:B------:R-:W2:Y:S02]  /*3750*/  SYNCS.PHASECHK.TRANS64.TRYWAIT P0, [UR7], R2 ;  /* 0x00000002ff0075a7 */ /* 0x000ea40008001107 */
[----:B--2---:R-:W-:Y:S05]  /*3760*/  @!P0 BRA `(.L_x_63) ;  /* 0x0000005c00408947 */ /* 0x004fea0003800000 */
.L_x_157:
[----:B------:R-:W-:Y:S01]  /*3770*/  NOP ;  /* 0x0000000000007918 */ /* 0x000fe20000000000 */
[----:B-1----:R-:W1:Y:S01]  /*3780*/  LDS R0, [UR4+0x14] ;  /* 0x00001404ff007984 */ /* 0x002e620008000800 */
[----:B------:R-:W-:Y:S01]  /*3790*/  ULOP3.LUT UR6, UR16, 0xffff, URZ, 0xc0, !UPT ;  /* 0x0000ffff10067892 */ /* 0x000fe2000f8ec0ff */
[----:B------:R-:W-:Y:S01]  /*37a0*/  UMOV UR8, 0xffff ;  /* 0x0000ffff00087882 */ /* 0x000fe20000000000 */
[----:B------:R-:W-:Y:S02]  /*37b0*/  UMOV UR5, 0x1 ;  /* 0x0000000100057882 */ /* 0x000fe40000000000 */
[----:B------:R-:W-:-:S04]  /*37c0*/  USHF.R.U32.HI UR6, URZ, 0x5, UR6 ;  /* 0x00000005ff067899 */ /* 0x000fc80008011606 */
[----:B------:R-:W-:Y:S02]  /*37d0*/  USHF.L.U32 UR8, UR8, UR6, URZ ;  /* 0x0000000608087299 */ /* 0x000fe400080006ff */
[----:B------:R-:W-:-:S04]  /*37e0*/  USHF.L.U32 UR5, UR5, UR6, URZ ;  /* 0x0000000605057299 */ /* 0x000fc800080006ff */
[----:B-1----:R-:W-:-:S04]  /*37f0*/  LOP3.LUT R0, R0, UR8, RZ, 0xc0, !PT ;  /* 0x0000000800007c12 */ /* 0x002fc8000f8ec0ff */
[----:B------:R-:W-:-:S13]  /*3800*/  ISETP.NE.AND P0, PT, R0, UR8, PT ;  /* 0x0000000800007c0c */ /* 0x000fda000bf05270 */
[----:B------:R-:W-:Y:S05]  /*3810*/  @P0 BRA `(.L_x_64) ;  /* 0x0000000000580947 */ /* 0x000fea0003800000 */
[----:B------:R-:W1:Y:S02]  /*3820*/  LDS R0, [UR4+0x18] ;  /* 0x00001804ff007984 */ /* 0x000e640008000800 */
[----:B-1----:R-:W-:-:S04]  /*3830*/  LOP3.LUT R0, R0, UR5, RZ, 0xc0, !PT ;  /* 0x0000000500007c12 */ /* 0x002fc8000f8ec0ff */
[----:B------:R-:W-:-:S13]  /*3840*/  ISETP.NE.AND P0, PT, R0, UR5, PT ;  /* 0x0000000500007c0c */ /* 0x000fda000bf05270 */
[----:B------:R-:W-:Y:S05]  /*3850*/  @P0 BRA `(.L_x_65) ;  /* 0x00000000003c0947 */ /* 0x000fea0003800000 */
[----:B------:R-:W1:Y:S01]  /*3860*/  S2R R2, SR_LANEID ;  /* 0x0000000000027919 */ /* 0x000e620000000000 */
[----:B------:R-:W-:Y:S01]  /*3870*/  ULOP3.LUT UR8, URZ, UR8, URZ, 0x33, !UPT ;  /* 0x00000008ff087292 */ /* 0x000fe2000f8e33ff */
[----:B------:R-:W-:Y:S02]  /*3880*/  VOTEU.ANY UR7, UPT, PT ;  /* 0x0000000000077886 */ /* 0x000fe400038e0100 */
[----:B------:R-:W-:-:S03]  /*3890*/  UFLO.U32 UR7, UR7 ;  /* 0x00000007000772bd */ /* 0x000fc600080e0000 */
[----:B------:R-:W-:-:S04]  /*38a0*/  IMAD.U32 R0, RZ, RZ, UR8 ;  /* 0x00000008ff007e24 */ /* 0x000fc8000f8e00ff */
[----:B------:R2:W4:Y:S02]  /*38b0*/  REDUX UR6, R0 ;  /* 0x00000000000673c4 */ /* 0x0005240000000000 */
[----:B------:R1:W-:Y:S02]  /*38c0*/  UTCATOMSWS.AND URZ, UR8 ;  /* 0x0000000800ff79e3 */ /* 0x0003e40008000000 */
[----:B-1----:R-:W-:Y:S02]  /*38d0*/  ISETP.EQ.U32.AND P0, PT, R2, UR7, PT ;  /* 0x0000000702007c0c */ /* 0x002fe4000bf02070 */
[----:B--2---:R-:W-:Y:S02]  /*38e0*/  LOP3.LUT R0, RZ, UR5, RZ, 0x33, !PT ;  /* 0x00000005ff007c12 */ /* 0x004fe4000f8e33ff */
[----:B----4-:R-:W-:Y:S02]  /*38f0*/  MOV R2, UR6 ;  /* 0x0000000600027c02 */ /* 0x010fe40008000f00 */
[----:B------:R-:W1:Y:S07]  /*3900*/  REDUX UR5, R0 ;  /* 0x00000000000573c4 */ /* 0x000e6e0000000000 */
[----:B------:R2:W-:Y:S01]  /*3910*/  @P0 ATOMS.AND RZ, [UR4+0x14], R2 ;  /* 0x00001402ffff098c */ /* 0x0005e2000a800004 */
[----:B-1----:R-:W-:-:S05]  /*3920*/  IMAD.U32 R0, RZ, RZ, UR5 ;  /* 0x00000005ff007e24 */ /* 0x002fca000f8e00ff */
[----:B------:R2:W-:Y:S01]  /*3930*/  @P0 ATOMS.AND RZ, [UR4+0x18], R0 ;  /* 0x00001800ffff098c */ /* 0x0005e2000a800004 */
[----:B------:R-:W-:Y:S05]  /*3940*/  BRA `(.L_x_66) ;  /* 0x0000000000147947 */ /* 0x000fea0003800000 */
.L_x_65:
[----:B------:R-:W-:Y:S02]  /*3950*/  MOV R2, 0x3970 ;  /* 0x0000397000027802 */ /* 0x000fe40000000f00 */
[----:B---3-5:R-:W-:Y:S05]  /*3960*/  CALL.REL.NOINC `($__internal_0_$__cuda_sm10x_tcgen05_guardrail_trap_col_being_dealloced_not_returned_by_alloc) ;  /* 0x0000006000287944 */ /* 0x028fea0003c00000 */
[----:B------:R-:W-:Y:S05]  /*3970*/  BRA `(.L_x_66) ;  /* 0x0000000000087947 */ /* 0x000fea0003800000 */
.L_x_64:
[----:B------:R-:W-:Y:S02]  /*3980*/  MOV R2, 0x39a0 ;  /* 0x000039a000027802 */ /* 0x000fe40000000f00 */
[----:B---3-5:R-:W-:Y:S05]  /*3990*/  CALL.REL.NOINC `($__internal_2_$__cuda_sm10x_tcgen05_guardrail_trap_unallocated_columns_being_dealloced) ;  /* 0x0000006000347944 */ /* 0x028fea0003c00000 */
.L_x_66:
[----:B------:R-:W-:Y:S01]  /*39a0*/  NOP ;  /* 0x0000000000007918 */ /* 0x000fe20000000000 */
[----:B------:R-:W-:Y:S05]  /*39b0*/  EXIT ;  /* 0x000000000000794d */ /* 0x000fea0003800000 */
.L_x_48:
[----:B------:R-:W-:-:S09]  /*39c0*/  UISETP.NE.OR UP2, UPT, UR8, 0x3, !UP2 ;  /* 0x000000030800788c */ /* 0x000fd2000d745670 */
[----:B------:R-:W-:Y:S05]  /*39d0*/  BRA.U UP2, `(.L_x_67) ;  /* 0x0000001102087547 */ /* 0x000fea000b800000 */
[----:B------:R-:W1:Y:S01]  /*39e0*/  LDC R0, c[0x0][0xb30] ;  /* 0x0002cc00ff007b82 */ /* 0x000e620000000800 */
[----:B------:R-:W2:Y:S01]  /*39f0*/  LDCU.64 UR8, c[0x0][0x888] ;  /* 0x00011100ff0877ac */ /* 0x000ea20008000a00 */
[----:B------:R-:W-:Y:S02]  /*3a00*/  HFMA2 R27, -RZ, RZ, 0, 0 ;  /* 0x00000000ff1b7431 */ /* 0x000fe400000001ff */
[----:B------:R-:W-:Y:S01]  /*3a10*/  IMAD.MOV.U32 R29, RZ, RZ, 0x1 ;  /* 0x00000001ff1d7424 */ /* 0x000fe200078e00ff */
[----:B------:R-:W-:Y:S01]  /*3a20*/  MOV R25, 0x2000 ;  /* 0x0000200000197802 */ /* 0x000fe20000000f00 */
[----:B------:R-:W4:Y:S01]  /*3a30*/  LDCU.64 UR4, c[0x0][0x890] ;  /* 0x00011200ff0477ac */ /* 0x000f220008000a00 */
[----:B------:R-:W-:Y:S01]  /*3a40*/  IMAD.MOV.U32 R28, RZ, RZ, RZ ;  /* 0x000000ffff1c7224 */ /* 0x000fe200078e00ff */
[----:B------:R-:W3:Y:S01]  /*3a50*/  LDC R24, c[0x0][0x370] ;  /* 0x0000dc00ff187b82 */ /* 0x000ee20000000800 */
[----:B------:R-:W-:Y:S01]  /*3a60*/  UMOV UR7, 0x400 ;  /* 0x0000040000077882 */ /* 0x000fe20000000000 */
[----:B------:R-:W-:-:S02]  /*3a70*/  UPLOP3.LUT UP1, UPT, UPT, UPT, UPT, 0x40, 0x4 ;  /* 0x000000000004789c */ /* 0x000fc40003f2e870 */
[----:B------:R-:W-:-:S04]  /*3a80*/  ULEA UR7, UR37, UR7, 0x18 ;  /* 0x0000000725077291 */ /* 0x000fc8000f8ec0ff */
[----:B------:R-:W3:Y:S01]  /*3a90*/  LDC R3, c[0x0][0xb0c] ;  /* 0x0002c300ff037b82 */ /* 0x000ee20000000800 */
[----:B------:R-:W-:Y:S02]  /*3aa0*/  UIADD3 UR13, UPT, UPT, UR7, 0x58, URZ ;  /* 0x00000058070d7890 */ /* 0x000fe4000fffe0ff */
[----:B--2---:R-:W-:Y:S02]  /*3ab0*/  UISETP.NE.U32.AND UP2, UPT, UR8, URZ, UPT ;  /* 0x000000ff0800728c */ /* 0x004fe4000bf45070 */
[----:B------:R-:W-:Y:S02]  /*3ac0*/  UIADD3 UR33, UPT, UPT, UR7, 0x40, URZ ;  /* 0x0000004007217890 */ /* 0x000fe4000fffe0ff */
[----:B----4-:R-:W-:Y:S01]  /*3ad0*/  UISETP.NE.U32.AND UP3, UPT, UR4, URZ, UPT ;  /* 0x000000ff0400728c */ /* 0x010fe2000bf65070 */
[----:B------:R-:W2:Y:S01]  /*3ae0*/  LDC R18, c[0x0][0xb20] ;  /* 0x0002c800ff127b82 */ /* 0x000ea20000000800 */
[----:B-1----:R-:W-:Y:S01]  /*3af0*/  ISETP.NE.AND P1, PT, R0, 0x1, PT ;  /* 0x000000010000780c */ /* 0x002fe20003f25270 */
[----:B------:R-:W-:-:S02]  /*3b00*/  UISETP.NE.AND.EX UP2, UPT, UR9, URZ, UPT, UP2 ;  /* 0x000000ff0900728c */ /* 0x000fc4000bf45320 */
[----:B------:R-:W-:Y:S02]  /*3b10*/  UIADD3 UR25, UPT, UPT, UR7, 0x48, URZ ;  /* 0x0000004807197890 */ /* 0x000fe4000fffe0ff */
[----:B------:R-:W-:Y:S02]  /*3b20*/  UIADD3 UR17, UPT, UPT, UR7, 0x50, URZ ;  /* 0x0000005007117890 */ /* 0x000fe4000fffe0ff */
[----:B------:R-:W1:Y:S01]  /*3b30*/  LDC.64 R30, c[0x0][0x348] ;  /* 0x0000d200ff1e7b82 */ /* 0x000e620000000a00 */
[----:B------:R-:W-:Y:S02]  /*3b40*/  UPRMT UR13, UR37, 0x654, UR13 ;  /* 0x00000654250d7896 */ /* 0x000fe4000800000d */
[----:B------:R-:W-:-:S05]  /*3b50*/  UISETP.NE.AND.EX UP3, UPT, UR5, URZ, UPT, UP3 ;  /* 0x000000ff0500728c */ /* 0x000fca000bf65330 */
[----:B------:R-:W4:Y:S08]  /*3b60*/  LDC.64 R16, c[0x0][0xb10] ;  /* 0x0002c400ff107b82 */ /* 0x000f300000000a00 */
[----:B------:R-:W1:Y:S08]  /*3b70*/  LDC.64 R6, c[0x0][0xb18] ;  /* 0x0002c600ff067b82 */ /* 0x000e700000000a00 */
[----:B------:R-:W1:Y:S08]  /*3b80*/  LDC.64 R4, c[0x0][0xb28] ;  /* 0x0002ca00ff047b82 */ /* 0x000e700000000a00 */
[----:B--23--:R-:W1:Y:S02]  /*3b90*/  LDC R19, c[0x0][0x374] ;  /* 0x0000dd00ff137b82 */ /* 0x00ce640000000800 */
.L_x_78:
[C---:B------:R-:W-:Y:S02]  /*3ba0*/  LEA R0, R28.reuse, UR7, 0x3 ;  /* 0x000000071c007c11 */ /* 0x040fe4000f8e18ff */
[----:B------:R-:W-:Y:S02]  /*3bb0*/  SHF.L.U32 R2, R27, 0x1f, RZ ;  /* 0x0000001f1b027819 */ /* 0x000fe400000006ff */
[----:B------:R-:W-:Y:S02]  /*3bc0*/  LEA R20, R28, UR7, 0x4 ;  /* 0x000000071c147c11 */ /* 0x000fe4000f8e20ff */
[----:B--2---:R-:W2:Y:S02]  /*3bd0*/  SYNCS.PHASECHK.TRANS64.TRYWAIT P0, [R0+URZ+0x90], R2 ;  /* 0x00009002000075a7 */ /* 0x004ea400080011ff */
[----:B--2---:R-:W-:Y:S05]  /*3be0*/  @!P0 BRA `(.L_x_68) ;  /* 0x0000005800388947 */ /* 0x004fea0003800000 */
.L_x_158:
[----:B------:R-:W-:Y:S01]  /*3bf0*/  ISETP.GE.AND P0, PT, R40, 0x1, PT ;  /* 0x000000012800780c */ /* 0x000fe20003f06270 */
[----:B------:R-:W3:Y:S01]  /*3c00*/  LDS.128 R20, [R20+0x120] ;  /* 0x0001200014147984 */ /* 0x000ee20000000c00 */
[----:B--2---:R-:W-:Y:S01]  /*3c10*/  VIADD R0, R0, 0xa0 ;  /* 0x000000a000007836 */ /* 0x004fe20000000000 */
[----:B------:R-:W-:Y:S01]  /*3c20*/  @!PT LDS RZ, [RZ] ;  /* 0x00000000fffff984 */ /* 0x000fe20000000800 */
[----:B------:R-:W-:Y:S01]  /*3c30*/  @!PT LDS RZ, [RZ] ;  /* 0x00000000fffff984 */ /* 0x000fe20000000800 */
[----:B------:R-:W-:Y:S01]  /*3c40*/  @!PT LDS RZ, [RZ] ;  /* 0x00000000fffff984 */ /* 0x000fe20000000800 */
[----:B------:R-:W-:Y:S01]  /*3c50*/  @!PT LDS RZ, [RZ] ;  /* 0x00000000fffff984 */ /* 0x000fe20000000800 */
[----:B------:R2:W-:Y:S06]  /*3c60*/  MEMBAR.ALL.CTA ;  /* 0x0000000000007992 */ /* 0x0005ec0000008000 */
[----:B--2---:R-:W2:Y:S01]  /*3c70*/  FENCE.VIEW.ASYNC.S ;  /* 0x00000000000073c6 */ /* 0x004ea20000000000 */
[----:B------:R-:W-:Y:S04]  /*3c80*/  PRMT R0, RZ, 0x654, R0 ;  /* 0x00000654ff007816 */ /* 0x000fe80000000000 */
[----:B--2---:R2:W-:Y:S01]  /*3c90*/  SYNCS.ARRIVE.TRANS64.RED.A1T0 RZ, [R0+URZ], RZ ;  /* 0x000000ff00ff79a7 */ /* 0x0045e200081004ff */
[----:B---3--:R-:W-:Y:S11]  /*3ca0*/  LOP3.LUT P3, RZ, R22, 0x1, RZ, 0xc0, !PT ;  /* 0x0000000116ff7812 */ /* 0x008ff6000786c0ff */
[----:B------:R-:W-:Y:S02]  /*3cb0*/  @!UPT UIADD3 URZ, UPT, UPT, URZ, URZ, URZ ;  /* 0x000000fffffff290 */ /* 0x000fe4000fffe0ff */
[----:B------:R-:W-:Y:S02]  /*3cc0*/  @P3 MOV R11, R20 ;  /* 0x00000014000b3202 */ /* 0x000fe40000000f00 */
[----:B------:R-:W-:Y:S01]  /*3cd0*/  @P3 LOP3.LUT R10, R21, 0xffff, RZ, 0xc0, !PT ;  /* 0x0000ffff150a3812 */ /* 0x000fe200078ec0ff */
[----:B--2---:R-:W-:Y:S06]  /*3ce0*/  @!P0 BRA `(.L_x_69) ;  /* 0x0000000000a48947 */ /* 0x004fec0003800000 */
[-C--:B-1----:R-:W-:Y:S01]  /*3cf0*/  IMAD.HI.U32 R0, R19, R7.reuse, RZ ;  /* 0x0000000713007227 */ /* 0x082fe200078e00ff */
[----:B------:R-:W-:Y:S02]  /*3d00*/  ISETP.NE.AND P0, PT, R6, 0x1, PT ;  /* 0x000000010600780c */ /* 0x000fe40003f05270 */
[----:B------:R-:W-:Y:S01]  /*3d10*/  ISETP.NE.AND P2, PT, R40, 0x1, PT ;  /* 0x000000012800780c */ /* 0x000fe20003f45270 */
[----:B----4-:R-:W-:Y:S01]  /*3d20*/  IMAD.HI.U32 R9, R24, R16, RZ ;  /* 0x0000001018097227 */ /* 0x010fe200078e00ff */
[----:B------:R-:W-:Y:S02]  /*3d30*/  SHF.R.U32.HI R0, RZ, R18, R0 ;  /* 0x00000012ff007219 */ /* 0x000fe40000011600 */
[----:B------:R-:W-:Y:S01]  /*3d40*/  ISETP.NE.AND P4, PT, R3, 0x1, PT ;  /* 0x000000010300780c */ /* 0x000fe20003f85270 */
[----:B------:R-:W-:Y:S01]  /*3d50*/  IMAD.HI.U32 R13, R10, R7, RZ ;  /* 0x000000070a0d7227 */ /* 0x000fe200078e00ff */
[----:B------:R-:W-:Y:S02]  /*3d60*/  SHF.R.U32.HI R9, RZ, R17, R9 ;  /* 0x00000011ff097219 */ /* 0x000fe40000011609 */
[----:B------:R-:W-:Y:S01]  /*3d70*/  SEL R0, R19, R0, !P0 ;  /* 0x0000000013007207 */ /* 0x000fe20004000000 */
[----:B------:R-:W-:Y:S01]  /*3d80*/  IMAD.HI.U32 R12, R11, R16, RZ ;  /* 0x000000100b0c7227 */ /* 0x000fe200078e00ff */
[----:B------:R-:W-:Y:S03]  /*3d90*/  SEL R9, R24, R9, !P4 ;  /* 0x0000000918097207 */ /* 0x000fe60006000000 */
[-C--:B------:R-:W-:Y:S01]  /*3da0*/  IMAD.HI.U32 R8, R0, R4.reuse, RZ ;  /* 0x0000000400087227 */ /* 0x080fe200078e00ff */
[----:B------:R-:W-:Y:S03]  /*3db0*/  SHF.R.U32.HI R12, RZ, R17, R12 ;  /* 0x00000011ff0c7219 */ /* 0x000fe6000001160c */
[----:B------:R-:W-:Y:S01]  /*3dc0*/  IMAD.HI.U32 R2, R9, R4, RZ ;  /* 0x0000000409027227 */ /* 0x000fe200078e00ff */
[-C--:B------:R-:W-:Y:S02]  /*3dd0*/  @P2 SHF.R.U32.HI R0, RZ, R5.reuse, R8 ;  /* 0x00000005ff002219 */ /* 0x080fe40000011608 */
[----:B------:R-:W-:Y:S02]  /*3de0*/  SHF.R.U32.HI R8, RZ, R18, R13 ;  /* 0x00000012ff087219 */ /* 0x000fe4000001160d */
[----:B------:R-:W-:Y:S01]  /*3df0*/  @P2 SHF.R.U32.HI R9, RZ, R5, R2 ;  /* 0x00000005ff092219 */ /* 0x000fe20000011602 */
[----:B------:R-:W-:Y:S01]  /*3e00*/  IMAD R0, R40, R0, RZ ;  /* 0x0000000028007224 */ /* 0x000fe200078e02ff */
[----:B------:R-:W-:Y:S02]  /*3e10*/  SEL R8, R10, R8, !P0 ;  /* 0x000000080a087207 */ /* 0x000fe40004000000 */
[----:B------:R-:W-:Y:S01]  /*3e20*/  SEL R2, R11, R12, !P4 ;  /* 0x0000000c0b027207 */ /* 0x000fe20006000000 */
[----:B------:R-:W-:Y:S01]  /*3e30*/  IMAD R12, R40, R9, RZ ;  /* 0x00000009280c7224 */ /* 0x000fe200078e02ff */
[C---:B------:R-:W-:Y:S01]  /*3e40*/  ISETP.GE.AND P0, PT, R8.reuse, R0, PT ;  /* 0x000000000800720c */ /* 0x040fe20003f06270 */
[----:B------:R-:W-:Y:S03]  /*3e50*/  IMAD.HI.U32 R0, R8, R4, RZ ;  /* 0x0000000408007227 */ /* 0x000fe600078e00ff */
[----:B------:R-:W-:Y:S02]  /*3e60*/  ISETP.GE.OR P0, PT, R2, R12, P0 ;  /* 0x0000000c0200720c */ /* 0x000fe40000706670 */
[-C--:B------:R-:W-:Y:S04]  /*3e70*/  SHF.R.U32.HI R0, RZ, R5.reuse, R0 ;  /* 0x00000005ff007219 */ /* 0x080fe80000011600 */
[----:B------:R-:W-:Y:S05]  /*3e80*/  SEL R13, R8, R0, !P2 ;  /* 0x00000000080d7207 */ /* 0x000fea0005000000 */
[----:B------:R-:W-:Y:S02]  /*3e90*/  IMAD.MOV R12, RZ, RZ, -R13 ;  /* 0x000000ffff0c7224 */ /* 0x000fe400078e0a0d */
[----:B------:R-:W-:Y:S04]  /*3ea0*/  @!P0 IMAD.HI.U32 R0, R2, R4, RZ ;  /* 0x0000000402008227 */ /* 0x000fe800078e00ff */
[----:B------:R-:W-:Y:S01]  /*3eb0*/  IMAD R12, R40, R12, R8 ;  /* 0x0000000c280c7224 */ /* 0x000fe200078e0208 */
[----:B------:R-:W-:Y:S04]  /*3ec0*/  @!P0 SHF.R.U32.HI R0, RZ, R5, R0 ;  /* 0x00000005ff008219 */ /* 0x000fe80000011600 */
[----:B------:R-:W-:Y:S04]  /*3ed0*/  @!P0 SEL R0, R2, R0, !P2 ;  /* 0x0000000002008207 */ /* 0x000fe80005000000 */
[----:B------:R-:W-:Y:S01]  /*3ee0*/  @!P0 IADD3 R13, PT, PT, R13, -R0, RZ ;  /* 0x800000000d0d8210 */ /* 0x000fe20007ffe0ff */
[----:B------:R-:W-:Y:S01]  /*3ef0*/  @!P0 IMAD R0, R9, R12, R0 ;  /* 0x0000000c09008224 */ /* 0x000fe200078e0200 */
[----:B------:R-:W-:Y:S01]  /*3f00*/  IADD3 R9, PT, PT, -R8, RZ, RZ ;  /* 0x000000ff08097210 */ /* 0x000fe20007ffe1ff */
[--C-:B------:R-:W-:Y:S02]  /*3f10*/  IMAD.MOV R12, RZ, RZ, -R2.reuse ;  /* 0x000000ffff0c7224 */ /* 0x100fe400078e0a02 */
[----:B------:R-:W-:Y:S02]  /*3f20*/  @!P0 IMAD R8, R13, R40, R2 ;  /* 0x000000280d088224 */ /* 0x000fe400078e0202 */
[----:B------:R-:W-:Y:S02]  /*3f30*/  @!P0 IMAD.MOV.U32 R2, RZ, RZ, R0 ;  /* 0x000000ffff028224 */ /* 0x000fe400078e0000 */
[----:B------:R-:W-:Y:S02]  /*3f40*/  IMAD R11, R3, R12, R11 ;  /* 0x0000000c030b7224 */ /* 0x000fe400078e020b */
[----:B------:R-:W-:Y:S02]  /*3f50*/  IMAD R10, R6, R9, R10 ;  /* 0x00000009060a7224 */ /* 0x000fe400078e020a */
[----:B------:R-:W-:Y:S02]  /*3f60*/  IMAD R11, R2, R3, R11 ;  /* 0x00000003020b7224 */ /* 0x000fe400078e020b */
[----:B------:R-:W-:Y:S02]  /*3f70*/  IMAD R10, R8, R6, R10 ;  /* 0x00000006080a7224 */ /* 0x000fe400078e020a */
.L_x_69:
[----:B------:R-:W-:Y:S05]  /*3f80*/  BRA.U UP1, `(.L_x_70) ;  /* 0x0000000101107547 */ /* 0x000fea000b800000 */
[----:B------:R-:W-:Y:S04]  /*3f90*/  MOV R2, UR6 ;  /* 0x0000000600027c02 */ /* 0x000fe80008000f00 */
[----:B------:R-:W-:Y:S04]  /*3fa0*/  SHF.L.U32 R2, R2, 0x1f, RZ ;  /* 0x0000001f02027819 */ /* 0x000fe800000006ff */
[----:B------:R-:W2:Y:S02]  /*3fb0*/  SYNCS.PHASECHK.TRANS64.TRYWAIT P0, [UR7+0x88], R2 ;  /* 0x00008802ff0075a7 */ /* 0x000ea40008001107 */
[----:B--2---:R-:W-:Y:S05]  /*3fc0*/  @!P0 BRA `(.L_x_71) ;  /* 0x0000005400548947 */ /* 0x004fea0003800000 */
.L_x_70:
[----:B------:R-:W-:Y:S02]  /*3fd0*/  R2UR UR35, R15 ;  /* 0x000000000f2372ca */ /* 0x000fe400000e0000 */
[----:B------:R-:W-:Y:S02]  /*3fe0*/  R2UR UR34, R14 ;  /* 0x000000000e2272ca */ /* 0x000fe400000e0000 */
[----:B------:R-:W-:Y:S02]  /*3ff0*/  ISETP.NE.U32.AND P2, PT, RZ, UR4, PT ;  /* 0x00000004ff007c0c */ /* 0x000fe4000bf45070 */
[----:B------:R-:W-:Y:S02]  /*4000*/  SHF.L.U32 R14, R29, 0x1f, RZ ;  /* 0x0000001f1d0e7819 */ /* 0x000fe400000006ff */
[----:B------:R-:W-:Y:S05]  /*4010*/  ISETP.NE.AND.EX P2, PT, RZ, UR5, PT, P2 ;  /* 0x00000005ff007c0c */ /* 0x000fea000bf45320 */
[----:B------:R-:W-:Y:S02]  /*4020*/  USHF.L.U32 UR35, UR35, 0x6, URZ ;  /* 0x0000000623237899 */ /* 0x000fe400080006ff */
[----:B------:R-:W-:Y:S01]  /*4030*/  USHF.L.U32 UR34, UR34, 0x8, URZ ;  /* 0x0000000822227899 */ /* 0x000fe200080006ff */
[----:B------:R-:W-:Y:S11]  /*4040*/  BRA.U !UP3, `(.L_x_72) ;  /* 0x000000010b347547 */ /* 0x000ff6000b800000 */
[----:B------:R-:W-:Y:S01]  /*4050*/  UPLOP3.LUT UP0, UPT, UPT, UPT, UP2, 0x80, 0x8 ;  /* 0x000000000008789c */ /* 0x000fe20003f0f020 */
[----:B--2---:R-:W-:Y:S02]  /*4060*/  HFMA2 R0, -RZ, RZ, 0, 5.9604644775390625e-08 ;  /* 0x00000001ff007431 */ /* 0x004fe400000001ff */
[----:B------:R-:W-:Y:S03]  /*4070*/  IMAD.MOV.U32 R88, RZ, RZ, 0x1 ;  /* 0x00000001ff587424 */ /* 0x000fe600078e00ff */
[----:B------:R-:W-:Y:S05]  /*4080*/  PLOP3.LUT P0, PT, PT, PT, UP0, 0x80, 0x8 ;  /* 0x000000000008781c */ /* 0x000fea0003f0f008 */
[----:B------:R-:W2:Y:S01]  /*4090*/  @UP0 LDCU.64 UR10, c[0x0][0x888] ;  /* 0x00011100ff0a07ac */ /* 0x000ea20008000a00 */
[----:B------:R-:W-:Y:S07]  /*40a0*/  @UP0 UIMAD UR8, UR36, UR4, URZ ;  /* 0x00000004240802a4 */ /* 0x000fee000f8e02ff */
[----:B------:R-:W-:Y:S01]  /*40b0*/  @!P0 PRMT R88, R0, 0x7610, R88 ;  /* 0x0000761000588816 */ /* 0x000fe20000000058 */
[----:B--2---:R-:W-:Y:S03]  /*40c0*/  @UP0 UIMAD.WIDE UR10, UR8, 0x4, UR10 ;  /* 0x00000004080a08a5 */ /* 0x004fe6000f8e020a */
[----:B------:R-:W2:Y:S03]  /*40d0*/  @!UP0 LDCU UR8, c[0x0][0x880] ;  /* 0x00011000ff0887ac */ /* 0x000ea60008000800 */
[----:B------:R-:W-:Y:S01]  /*40e0*/  IMAD.U32 R8, RZ, RZ, UR10 ;  /* 0x0000000aff087e24 */ /* 0x000fe2000f8e00ff */
[----:B------:R-:W-:Y:S05]  /*40f0*/  MOV R9, UR11 ;  /* 0x0000000b00097c02 */ /* 0x000fea0008000f00 */
[----:B-----5:R3:W5:Y:S02]  /*4100*/  @P0 LDG.E R49, desc[UR46][R8.64] ;  /* 0x0000002e08310981 */ /* 0x020764000c1e1900 */
[----:B--23--:R-:W-:Y:S07]  /*4110*/  @!P0 IMAD.U32 R49, RZ, RZ, UR8 ;  /* 0x00000008ff318e24 */ /* 0x00cfee000f8e00ff */
.L_x_72:
[----:B-----5:R-:W-:Y:S01]  /*4120*/  @!P2 FSETP.EQ.AND P0, PT, R49, RZ, PT ;  /* 0x000000ff3100a20b */ /* 0x020fe20003f02000 */
[----:B------:R-:W-:Y:S01]  /*4130*/  @!UPT UIADD3 URZ, UPT, UPT, URZ, URZ, URZ ;  /* 0x000000fffffff290 */ /* 0x000fe2000fffe0ff */
[----:B------:R-:W-:Y:S11]  /*4140*/  @!P2 BRA `(.L_x_73) ;  /* 0x000000000014a947 */ /* 0x000ff60003800000 */
[----:B------:R-:W-:Y:S02]  /*4150*/  LOP3.LUT P2, RZ, R88, 0xff, RZ, 0xc0, !PT ;  /* 0x000000ff58ff7812 */ /* 0x000fe4000784c0ff */
[----:B------:R-:W-:Y:S04]  /*4160*/  PLOP3.LUT P0, PT, PT, PT, UP0, 0x80, 0x8 ;  /* 0x000000000008781c */ /* 0x000fe80003f0f008 */
[----:B------:R-:W-:Y:S07]  /*4170*/  PLOP3.LUT P0, PT, P0, PT, PT, 0x8, 0x80 ;  /* 0x000000000080781c */ /* 0x000fee000070e170 */
[----:B------:R-:W-:Y:S11]  /*4180*/  @P2 FSETP.EQ.AND P0, PT, R49, RZ, PT ;  /* 0x000000ff3100220b */ /* 0x000ff60003f02000 */
[----:B------:R-:W-:Y:S02]  /*4190*/  @!UPT UIADD3 URZ, UPT, UPT, URZ, URZ, URZ ;  /* 0x000000fffffff290 */ /* 0x000fe4000fffe0ff */
.L_x_73:
[----:B------:R-:W3:Y:S01]  /*41a0*/  SYNCS.PHASECHK.TRANS64.TRYWAIT P2, [UR7+0x60], R14 ;  /* 0x0000600eff0075a7 */ /* 0x000ee20008041107 */
[----:B------:R-:W-:Y:S04]  /*41b0*/  ELECT P4, URZ, PT ;  /* 0x0000000000ff782f */ /* 0x000fe80003880000 */
[----:B------:R-:W-:Y:S11]  /*41c0*/  PLOP3.LUT P4, PT, P0, P4, PT, 0xf2, 0x2f ;  /* 0x00000000002f781c */ /* 0x000ff60000789e72 */
[----:B------:R-:W-:Y:S02]  /*41d0*/  @!UPT UIADD3 URZ, UPT, UPT, URZ, URZ, URZ ;  /* 0x000000fffffff290 */ /* 0x000fe4000fffe0ff */
[----:B-1----:R-:W-:Y:S05]  /*41e0*/  @!P4 IADD3 R8, P0, PT, R30, 0x580, RZ ;  /* 0x000005801e08c810 */ /* 0x002fea0007f1e0ff */
[----:B--2---:R-:W-:Y:S01]  /*41f0*/  @!P4 IMAD.X R2, RZ, RZ, R31, P0 ;  /* 0x000000ffff02c224 */ /* 0x004fe200000e061f */
[----:B---3--:R-:W-:Y:S07]  /*4200*/  @!P2 BRA `(.L_x_74) ;  /* 0x0000005000dca947 */ /* 0x008fee0003800000 */
.L_x_161:
[----:B------:R-:W-:Y:S01]  /*4210*/  @!P4 R2UR UR8, R2 ;  /* 0x000000000208c2ca */ /* 0x000fe200000e0000 */
[----:B------:R-:W-:Y:S01]  /*4220*/  VOTEU.ALL UP1, P4 ;  /* 0x0000000000ff7886 */ /* 0x000fe20002020000 */
[----:B------:R-:W-:Y:S01]  /*4230*/  @!P4 R2UR UR9, R8 ;  /* 0x000000000809c2ca */ /* 0x000fe200000e0000 */
[----:B-1----:R-:W-:Y:S01]  /*4240*/  @!P4 IMAD.MOV.U32 R0, RZ, RZ, 0x2000 ;  /* 0x00002000ff00c424 */ /* 0x002fe200078e00ff */
[----:B------:R-:W-:Y:S01]  /*4250*/  UMOV UR10, 0x0 ;  /* 0x00000000000a7882 */ /* 0x000fe20000000000 */
[----:B------:R-:W-:Y:S01]  /*4260*/  UMOV UR11, 0x10000000 ;  /* 0x10000000000b7882 */ /* 0x000fe20000000000 */
[----:B------:R-:W-:Y:S01]  /*4270*/  @!UP1 UIADD3 UR32, UPT, UPT, UR7, 0x400, URZ ;  /* 0x0000040007209890 */ /* 0x000fe2000fffe0ff */
[----:B------:R-:W-:Y:S06]  /*4280*/  VOTEU.ALL UP1, P4 ;  /* 0x0000000000ff7886 */ /* 0x000fec0002020000 */
[----:B------:R-:W-:Y:S01]  /*4290*/  IMAD.U32 R9, RZ, RZ, UR8 ;  /* 0x00000008ff097e24 */ /* 0x000fe2000f8e00ff */
[----:B------:R-:W-:Y:S01]  /*42a0*/  UPRMT UR8, UR37, 0x654, UR33 ;  /* 0x0000065425087896 */ /* 0x000fe20008000021 */
[----:B------:R-:W-:Y:S03]  /*42b0*/  IMAD.U32 R8, RZ, RZ, UR9 ;  /* 0x00000009ff087e24 */ /* 0x000fe6000f8e00ff */
[----:B------:R-:W-:Y:S02]  /*42c0*/  @!P4 R2UR UR15, R9 ;  /* 0x00000000090fc2ca */ /* 0x000fe400000e0000 */
[----:B------:R-:W-:Y:S02]  /*42d0*/  @!P4 R2UR UR14, R8 ;  /* 0x00000000080ec2ca */ /* 0x000fe400000e0000 */
[----:B------:R-:W-:Y:S05]  /*42e0*/  @!P4 IADD3 R8, P0, PT, R30, 0x580, RZ ;  /* 0x000005801e08c810 */ /* 0x000fea0007f1e0ff */
[----:B------:R-:W-:Y:S06]  /*42f0*/  @!P4 IMAD.X R2, RZ, RZ, R31, P0 ;  /* 0x000000ffff02c224 */ /* 0x000fec00000e061f */
[----:B------:R1:W-:Y:S01]  /*4300*/  @!UP1 UTMALDG.3D [UR32], [UR14], desc[UR10] ;  /* 0x00000a200e0095b4 */ /* 0x0003e20008011000 */
[----:B------:R1:W-:Y:S01]  /*4310*/  @!P4 SYNCS.ARRIVE.TRANS64.RED.A0TR RZ, [UR7+0x40], R0 ;  /* 0x00004000ffffc9a7 */ /* 0x0003e20008300407 */
[----:B------:R-:W-:Y:S01]  /*4320*/  SYNCS.ARRIVE.TRANS64.RED.A1T0 RZ, [UR8], RZ ;  /* 0x000000ffffff79a7 */ /* 0x000fe20008100408 */
[----:B------:R-:W2:Y:S02]  /*4330*/  SYNCS.PHASECHK.TRANS64.TRYWAIT P2, [UR7+0x68], R14 ;  /* 0x0000680eff0075a7 */ /* 0x000ea40008041107 */
[----:B-12---:R-:W-:Y:S05]  /*4340*/  @!P2 BRA `(.L_x_75) ;  /* 0x0000005000a4a947 */ /* 0x006fea0003800000 */
.L_x_163:
[----:B------:R-:W-:Y:S01]  /*4350*/  @!P4 R2UR UR8, R2 ;  /* 0x000000000208c2ca */ /* 0x000fe200000e0000 */
[----:B------:R-:W-:Y:S01]  /*4360*/  VOTEU.ALL UP1, P4 ;  /* 0x0000000000ff7886 */ /* 0x000fe20002020000 */
[----:B------:R-:W-:Y:S01]  /*4370*/  @!P4 R2UR UR9, R8 ;  /* 0x000000000809c2ca */ /* 0x000fe200000e0000 */
[----:B-1----:R-:W-:Y:S01]  /*4380*/  @!P4 IMAD.MOV.U32 R0, RZ, RZ, 0x2000 ;  /* 0x00002000ff00c424 */ /* 0x002fe200078e00ff */
[----:B------:R-:W-:Y:S01]  /*4390*/  UMOV UR10, 0x0 ;  /* 0x00000000000a7882 */ /* 0x000fe20000000000 */
[----:B------:R-:W-:Y:S01]  /*43a0*/  UMOV UR11, 0x10000000 ;  /* 0x10000000000b7882 */ /* 0x000fe20000000000 */
[----:B------:R-:W-:Y:S02]  /*43b0*/  @!UP1 UIADD3 UR26, UPT, UPT, UR34, 0x40, URZ ;  /* 0x00000040221a9890 */ /* 0x000fe4000fffe0ff */
[----:B------:R-:W-:Y:S01]  /*43c0*/  @!UP1 UIADD3 UR24, UPT, UPT, UR7, 0x2400, URZ ;  /* 0x0000240007189890 */ /* 0x000fe2000fffe0ff */
[----:B------:R-:W-:Y:S01]  /*43d0*/  VOTEU.ALL UP1, P4 ;  /* 0x0000000000ff7886 */ /* 0x000fe20002020000 */
[----:B------:R-:W-:Y:S01]  /*43e0*/  UMOV UR27, UR35 ;  /* 0x00000023001b7c82 */ /* 0x000fe20008000000 */
[----:B------:R-:W-:Y:S02]  /*43f0*/  UMOV UR28, UR36 ;  /* 0x00000024001c7c82 */ /* 0x000fe40008000000 */
        /* <DEDUP_REMOVED lines=12> */
.L_x_165:
[----:B------:R-:W2:Y:S01]  /*44c0*/  LDC.64 R12, c[0x0][0xb18] ;  /* 0x0002c600ff0c7b82 */ /* 0x000ea20000000a00 */
[----:B------:R-:W-:Y:S01]  /*44d0*/  @!P4 R2UR UR8, R2 ;  /* 0x000000000208c2ca */ /* 0x000fe200000e0000 */
[----:B------:R-:W-:Y:S01]  /*44e0*/  VOTEU.ALL UP1, P4 ;  /* 0x0000000000ff7886 */ /* 0x000fe20002020000 */
[----:B------:R-:W-:Y:S01]  /*44f0*/  @!P4 R2UR UR9, R8 ;  /* 0x000000000809c2ca */ /* 0x000fe200000e0000 */
[----:B-1----:R-:W-:Y:S01]  /*4500*/  @!P4 IMAD.MOV.U32 R0, RZ, RZ, 0x2000 ;  /* 0x00002000ff00c424 */ /* 0x002fe200078e00ff */
[----:B------:R-:W-:Y:S03]  /*4510*/  UMOV UR10, 0x0 ;  /* 0x00000000000a7882 */ /* 0x000fe60000000000 */
[----:B------:R-:W1:Y:S01]  /*4520*/  @!P1 LDC R2, c[0x0][0xb0c] ;  /* 0x0002c300ff029b82 */ /* 0x000e620000000800 */
[----:B------:R-:W-:Y:S01]  /*4530*/  @!UP1 UIADD3 UR18, UPT, UPT, UR34, 0x80, URZ ;  /* 0x0000008022129890 */ /* 0x000fe2000fffe0ff */
[----:B------:R-:W-:Y:S01]  /*4540*/  @P3 SHF.R.U32.HI R26, RZ, 0x10, R21 ;  /* 0x00000010ff1a3819 */ /* 0x000fe20000011615 */
[----:B------:R-:W-:Y:S01]  /*4550*/  @!UP1 UIADD3 UR16, UPT, UPT, UR7, 0x4400, URZ ;  /* 0x0000440007109890 */ /* 0x000fe2000fffe0ff */
[----:B------:R-:W-:Y:S01]  /*4560*/  VIADD R28, R28, 0x1 ;  /* 0x000000011c1c7836 */ /* 0x000fe20000000000 */
[----:B------:R-:W-:Y:S01]  /*4570*/  VOTEU.ALL UP1, P4 ;  /* 0x0000000000ff7886 */ /* 0x000fe20002020000 */
[----:B------:R-:W-:Y:S01]  /*4580*/  UMOV UR11, 0x10000000 ;  /* 0x10000000000b7882 */ /* 0x000fe20000000000 */
[----:B------:R-:W-:Y:S01]  /*4590*/  UMOV UR19, UR35 ;  /* 0x0000002300137c82 */ /* 0x000fe20008000000 */
[----:B------:R-:W-:Y:S01]  /*45a0*/  IMAD.U32 R9, RZ, RZ, UR8 ;  /* 0x00000008ff097e24 */ /* 0x000fe2000f8e00ff */
[----:B------:R-:W-:Y:S01]  /*45b0*/  UMOV UR20, UR36 ;  /* 0x0000002400147c82 */ /* 0x000fe20008000000 */
[----:B------:R-:W-:Y:S01]  /*45c0*/  IMAD.U32 R8, RZ, RZ, UR9 ;  /* 0x00000009ff087e24 */ /* 0x000fe2000f8e00ff */
[----:B------:R-:W-:Y:S02]  /*45d0*/  UPRMT UR8, UR37, 0x654, UR17 ;  /* 0x0000065425087896 */ /* 0x000fe40008000011 */
[----:B------:R-:W-:Y:S02]  /*45e0*/  @!P4 R2UR UR15, R9 ;  /* 0x00000000090fc2ca */ /* 0x000fe400000e0000 */
[----:B------:R-:W-:Y:S02]  /*45f0*/  @!P4 R2UR UR14, R8 ;  /* 0x00000000080ec2ca */ /* 0x000fe400000e0000 */
[----:B------:R-:W3:Y:S11]  /*4600*/  LDC.64 R8, c[0x0][0xb10] ;  /* 0x0002c400ff087b82 */ /* 0x000ef60000000a00 */
[----:B------:R1:W-:Y:S01]  /*4610*/  @!UP1 UTMALDG.3D [UR16], [UR14], desc[UR10] ;  /* 0x00000a100e0095b4 */ /* 0x0003e20008011000 */
[----:B------:R5:W-:Y:S01]  /*4620*/  @!P4 SYNCS.ARRIVE.TRANS64.RED.A0TR RZ, [UR7+0x50], R0 ;  /* 0x00005000ffffc9a7 */ /* 0x000be20008300407 */
[C---:B---3--:R-:W-:Y:S01]  /*4630*/  @!P1 IMAD.HI.U32 R8, R11.reuse, R8, RZ ;  /* 0x000000080b089227 */ /* 0x048fe200078e00ff */
[----:B--2---:R-:W-:Y:S02]  /*4640*/  @!P1 ISETP.NE.AND P0, PT, R12, 0x1, PT ;  /* 0x000000010c00980c */ /* 0x004fe40003f05270 */
[----:B-1----:R-:W-:Y:S01]  /*4650*/  @!P1 ISETP.NE.AND P2, PT, R2, 0x1, PT ;  /* 0x000000010200980c */ /* 0x002fe20003f45270 */
[----:B------:R-:W-:Y:S01]  /*4660*/  SYNCS.ARRIVE.TRANS64.RED.A1T0 RZ, [UR8], RZ ;  /* 0x000000ffffff79a7 */ /* 0x000fe20008100408 */
[C---:B------:R-:W-:Y:S01]  /*4670*/  @!P1 IMAD.HI.U32 R13, R10.reuse, R13, RZ ;  /* 0x0000000d0a0d9227 */ /* 0x040fe200078e00ff */
[----:B------:R-:W-:Y:S04]  /*4680*/  @!P1 SHF.R.U32.HI R8, RZ, R9, R8 ;  /* 0x00000009ff089219 */ /* 0x000fe80000011608 */
[----:B------:R-:W-:Y:S01]  /*4690*/  @!P1 SEL R8, R11, R8, !P2 ;  /* 0x000000080b089207 */ /* 0x000fe20005000000 */
[----:B------:R-:W1:Y:S01]  /*46a0*/  SYNCS.PHASECHK.TRANS64.TRYWAIT P5, [UR7+0x78], R14 ;  /* 0x0000780eff0075a7 */ /* 0x000e6200080a1107 */
[----:B-----5:R-:W2:Y:S02]  /*46b0*/  @!P1 LDC R0, c[0x0][0xb20] ;  /* 0x0002c800ff009b82 */ /* 0x020ea40000000800 */
[----:B--2---:R-:W-:Y:S04]  /*46c0*/  @!P1 SHF.R.U32.HI R0, RZ, R0, R13 ;  /* 0x00000000ff009219 */ /* 0x004fe8000001160d */
[----:B------:R-:W-:Y:S05]  /*46d0*/  @!P1 SEL R9, R10, R0, !P0 ;  /* 0x000000000a099207 */ /* 0x000fea0004000000 */
[----:B------:R-:W-:Y:S02]  /*46e0*/  @!P1 IMAD.IADD R0, R9, 0x1, -R8 ;  /* 0x0000000109009824 */ /* 0x000fe400078e0a08 */
[----:B------:R-:W-:Y:S02]  /*46f0*/  @!P1 IMAD.IADD R8, R8, 0x1, -R9 ;  /* 0x0000000108089824 */ /* 0x000fe400078e0a09 */
[----:B------:R-:W-:Y:S02]  /*4700*/  @!P1 IMAD R11, R0, R2, R11 ;  /* 0x00000002000b9224 */ /* 0x000fe400078e020b */
[----:B------:R-:W-:Y:S01]  /*4710*/  @!P1 IMAD R10, R8, R12, R10 ;  /* 0x0000000c080a9224 */ /* 0x000fe200078e020a */
[----:B-1----:R-:W-:Y:S06]  /*4720*/  @!P5 BRA `(.L_x_77) ;  /* 0x0000004c00dcd947 */ /* 0x002fec0003800000 */
.L_x_167:
[----:B------:R-:W-:Y:S01]  /*4730*/  @!P4 IADD3 R2, P0, PT, R30, 0x580, RZ ;  /* 0x000005801e02c810 */ /* 0x000fe20007f1e0ff */
[----:B------:R-:W-:Y:S01]  /*4740*/  VOTEU.ALL UP1, P4 ;  /* 0x0000000000ff7886 */ /* 0x000fe20002020000 */
[----:B------:R-:W-:Y:S01]  /*4750*/  UMOV UR18, 0x0 ;  /* 0x0000000000127882 */ /* 0x000fe20000000000 */
[----:B------:R-:W-:Y:S01]  /*4760*/  UMOV UR19, 0x10000000 ;  /* 0x1000000000137882 */ /* 0x000fe20000000000 */
[----:B------:R-:W-:Y:S01]  /*4770*/  @!P4 R2UR UR9, R2 ;  /* 0x000000000209c2ca */ /* 0x000fe200000e0000 */
[----:B-1----:R-:W-:Y:S01]  /*4780*/  @!P4 IMAD.X R0, RZ, RZ, R31, P0 ;  /* 0x000000ffff00c224 */ /* 0x002fe200000e061f */
[----:B------:R-:W-:Y:S01]  /*4790*/  @!UP1 UIADD3 UR10, UPT, UPT, UR34, 0xc0, URZ ;  /* 0x000000c0220a9890 */ /* 0x000fe2000fffe0ff */
[----:B------:R-:W-:Y:S01]  /*47a0*/  ISETP.NE.AND P0, PT, R28, 0x2, PT ;  /* 0x000000021c00780c */ /* 0x000fe20003f05270 */
[----:B------:R-:W-:Y:S01]  /*47b0*/  UMOV UR11, UR35 ;  /* 0x00000023000b7c82 */ /* 0x000fe20008000000 */
[----:B------:R-:W-:Y:S01]  /*47c0*/  UMOV UR12, UR36 ;  /* 0x00000024000c7c82 */ /* 0x000fe20008000000 */
[----:B------:R-:W-:Y:S01]  /*47d0*/  @!P4 R2UR UR8, R0 ;  /* 0x000000000008c2ca */ /* 0x000fe200000e0000 */
[----:B------:R-:W-:Y:S01]  /*47e0*/  IMAD.IADD R14, R10, 0x1, R86 ;  /* 0x000000010a0e7824 */ /* 0x000fe200078e0256 */
[----:B------:R-:W-:Y:S01]  /*47f0*/  @P3 R2UR UR36, R26 ;  /* 0x000000001a2432ca */ /* 0x000fe200000e0000 */
[----:B------:R-:W-:Y:S01]  /*4800*/  IMAD.IADD R15, R11, 0x1, R87 ;  /* 0x000000010b0f7824 */ /* 0x000fe200078e0257 */
[----:B------:R-:W-:Y:S02]  /*4810*/  SEL R0, RZ, 0x1, P0 ;  /* 0x00000001ff007807 */ /* 0x000fe40000000000 */
[----:B------:R-:W-:Y:S01]  /*4820*/  LOP3.LUT R29, R29, 0x1, RZ, 0x3c, !PT ;  /* 0x000000011d1d7812 */ /* 0x000fe200078e3cff */
[----:B------:R-:W-:Y:S01]  /*4830*/  IMAD.U32 R8, RZ, RZ, UR9 ;  /* 0x00000009ff087e24 */ /* 0x000fe2000f8e00ff */
[----:B------:R-:W-:Y:S01]  /*4840*/  @!UP1 UIADD3 UR9, UPT, UPT, UR7, 0x58, URZ ;  /* 0x0000005807099890 */ /* 0x000fe2000fffe0ff */
[----:B------:R-:W-:Y:S02]  /*4850*/  LOP3.LUT R27, R27, R0, RZ, 0x3c, !PT ;  /* 0x000000001b1b7212 */ /* 0x000fe400078e3cff */
[----:B------:R-:W-:Y:S02]  /*4860*/  SEL R28, R28, RZ, P0 ;  /* 0x000000ff1c1c7207 */ /* 0x000fe40000000000 */
[----:B------:R-:W-:Y:S01]  /*4870*/  IMAD.U32 R9, RZ, RZ, UR8 ;  /* 0x00000008ff097e24 */ /* 0x000fe2000f8e00ff */
[----:B------:R-:W-:Y:S01]  /*4880*/  @!P4 R2UR UR14, R8 ;  /* 0x00000000080ec2ca */ /* 0x000fe200000e0000 */
[----:B------:R-:W-:Y:S01]  /*4890*/  @!UP1 UIADD3 UR8, UPT, UPT, UR7, 0x6400, URZ ;  /* 0x0000640007089890 */ /* 0x000fe2000fffe0ff */
[----:B------:R-:W-:Y:S02]  /*48a0*/  VOTEU.ALL UP1, P4 ;  /* 0x0000000000ff7886 */ /* 0x000fe40002020000 */
[----:B------:R-:W-:Y:S11]  /*48b0*/  @!P4 R2UR UR15, R9 ;  /* 0x00000000090fc2ca */ /* 0x000ff600000e0000 */
[----:B------:R-:W-:Y:S02]  /*48c0*/  @!UPT UIADD3 URZ, UPT, UPT, URZ, URZ, URZ ;  /* 0x000000fffffff290 */ /* 0x000fe4000fffe0ff */
[----:B------:R2:W-:Y:S01]  /*48d0*/  @!UP1 UTMALDG.3D [UR8], [UR14], desc[UR18] ;  /* 0x000012080e0095b4 */ /* 0x0005e20008011000 */
[----:B------:R2:W-:Y:S01]  /*48e0*/  @!P4 SYNCS.ARRIVE.TRANS64.RED.A0TR RZ, [UR7+0x58], R25 ;  /* 0x00005819ffffc9a7 */ /* 0x0005e20008300407 */
[----:B------:R-:W-:Y:S01]  /*48f0*/  UPLOP3.LUT UP1, UPT, UPT, UPT, UPT, 0x80, 0x8 ;  /* 0x000000000008789c */ /* 0x000fe20003f2f070 */
[----:B------:R-:W-:Y:S01]  /*4900*/  SYNCS.ARRIVE.TRANS64.RED.A1T0 RZ, [UR13], RZ ;  /* 0x000000ffffff79a7 */ /* 0x000fe2000810040d */
[----:B------:R-:W-:Y:S09]  /*4910*/  @P3 BRA `(.L_x_78) ;  /* 0xfffffff000a03947 */ /* 0x000ff2000383ffff */
[----:B------:R-:W-:-:S04]  /*4920*/  SHF.L.U32 R2, R29, 0x1f, RZ ;  /* 0x0000001f1d027819 */ /* 0x000fc800000006ff */
[----:B------:R-:W1:Y:S02]  /*4930*/  SYNCS.PHASECHK.TRANS64.TRYWAIT P0, [UR7+0x60], R2 ;  /* 0x00006002ff0075a7 */ /* 0x000e640008001107 */
[----:B-1----:R-:W-:Y:S05]  /*4940*/  @!P0 BRA `(.L_x_79) ;  /* 0x0000004c006c8947 */ /* 0x002fea0003800000 */
.L_x_169:
[----:B------:R-:W3:Y:S02]  /*4950*/  SYNCS.PHASECHK.TRANS64.TRYWAIT P0, [UR7+0x68], R2 ;  /* 0x00006802ff0075a7 */ /* 0x000ee40008001107 */
[----:B---3--:R-:W-:Y:S05]  /*4960*/  @!P0 BRA `(.L_x_80) ;  /* 0x0000004c007c8947 */ /* 0x008fea0003800000 */
.L_x_171:
[----:B------:R-:W3:Y:S02]  /*4970*/  SYNCS.PHASECHK.TRANS64.TRYWAIT P0, [UR7+0x70], R2 ;  /* 0x00007002ff0075a7 */ /* 0x000ee40008001107 */
[----:B---3--:R-:W-:Y:S05]  /*4980*/  @!P0 BRA `(.L_x_81) ;  /* 0x0000004c008c8947 */ /* 0x008fea0003800000 */
.L_x_173:
[----:B-1----:R-:W-:-:S07]  /*4990*/  MOV R0, UR7 ;  /* 0x0000000700007c02 */ /* 0x002fce0008000f00 */
.L_x_82:
[----:B-1----:R-:W-:-:S04]  /*49a0*/  SHF.L.U32 R2, R29, 0x1f, RZ ;  /* 0x0000001f1d027819 */ /* 0x002fc800000006ff */
[----:B------:R1:W3:Y:S03]  /*49b0*/  SYNCS.PHASECHK.TRANS64.TRYWAIT P0, [R0+URZ+0x78], R2 ;  /* 0x00007802000075a7 */ /* 0x0002e600080011ff */
[----:B---3--:R-:W-:Y:S05]  /*49c0*/  @!P0 NANOSLEEP.SYNCS 0x989680 ;  /* 0x009896800000895d */ /* 0x008fea0003900000 */
[----:B------:R-:W3:Y:S02]  /*49d0*/  @!P0 SYNCS.PHASECHK.TRANS64 P0, [R0+URZ+0x78], R2 ;  /* 0x00007802000085a7 */ /* 0x000ee400080010ff */
[----:B--23--:R-:W-:Y:S05]  /*49e0*/  @P0 EXIT ;  /* 0x000000000000094d */ /* 0x00cfea0003800000 */
[----:B------:R-:W-:Y:S05]  /*49f0*/  BRA `(.L_x_82) ;  /* 0xfffffffc00e87947 */ /* 0x000fea000383ffff */
.L_x_67:
[----:B------:R-:W-:-:S06]  /*4a00*/  UISETP.GE.AND UP1, UPT, UR8, 0x4, UPT ;  /* 0x000000040800788c */ /* 0x000fcc000bf26270 */
[----:B------:R-:W-:-:S13]  /*4a10*/  PLOP3.LUT P0, PT, PT, PT, UP1, 0x80, 0x8 ;  /* 0x000000000008781c */ /* 0x000fda0003f0f018 */
[----:B------:R-:W-:Y:S05]  /*4a20*/  @!P0 EXIT ;  /* 0x000000000000894d */ /* 0x000fea0003800000 */
[----:B------:R-:W-:Y:S01]  /*4a30*/  BAR.SYNC.DEFER_BLOCKING 0x6, 0xa0 ;  /* 0x0182800000007b1d */ /* 0x000fe20000010000 */
[C---:B------:R-:W-:Y:S01]  /*4a40*/  IMAD.SHL.U32 R4, R101.reuse, 0x40, RZ ;  /* 0x0000004065047824 */ /* 0x040fe200078e00ff */
[C---:B------:R-:W-:Y:S01]  /*4a50*/  R2P PR, R101.reuse, 0x6 ;  /* 0x0000000665007804 */ /* 0x040fe20000000000 */
[C---:B------:R-:W-:Y:S01]  /*4a60*/  IMAD.SHL.U32 R92, R101.reuse, 0x8, RZ ;  /* 0x00000008655c7824 */ /* 0x040fe200078e00ff */
[----:B------:R-:W-:Y:S01]  /*4a70*/  CS2R R96, SRZ ;  /* 0x0000000000607805 */ /* 0x000fe2000001ff00 */
[C---:B------:R-:W-:Y:S01]  /*4a80*/  IMAD.U32 R46, R101.reuse, 0x10000, RZ ;  /* 0x00010000652e7824 */ /* 0x040fe200078e00ff */
[----:B------:R-:W-:Y:S02]  /*4a90*/  UMOV UR48, 0x400 ;  /* 0x0000040000307882 */ /* 0x000fe40000000000 */
[----:B------:R-:W1:Y:S01]  /*4aa0*/  LDC R91, c[0x0][0x370] ;  /* 0x0000dc00ff5b7b82 */ /* 0x000e620000000800 */
[----:B------:R-:W-:Y:S01]  /*4ab0*/  ULEA UR48, UR37, UR48, 0x18 ;  /* 0x0000003025307291 */ /* 0x000fe2000f8ec0ff */
[C---:B------:R-:W-:Y:S01]  /*4ac0*/  LOP3.LUT R3, R4.reuse, 0x1c0, RZ, 0xc0, !PT ;  /* 0x000001c004037812 */ /* 0x040fe200078ec0ff */
[----:B------:R-:W-:Y:S01]  /*4ad0*/  IMAD.SHL.U32 R2, R101, 0x20, RZ ;  /* 0x0000002065027824 */ /* 0x000fe200078e00ff */
[----:B------:R-:W-:Y:S01]  /*4ae0*/  LOP3.LUT R4, R4, 0x200, RZ, 0xc0, !PT ;  /* 0x0000020004047812 */ /* 0x000fe200078ec0ff */
[----:B------:R-:W-:Y:S01]  /*4af0*/  IMAD.MOV.U32 R99, RZ, RZ, 0x20 ;  /* 0x00000020ff637424 */ /* 0x000fe200078e00ff */
[----:B------:R-:W-:Y:S01]  /*4b00*/  LOP3.LUT R92, R3, 0x38, R92, 0xf8, !PT ;  /* 0x00000038035c7812 */ /* 0x000fe200078ef85c */
[----:B------:R-:W-:Y:S01]  /*4b10*/  UIADD3 UR4, UPT, UPT, UR48, 0x400, URZ ;  /* 0x0000040030047890 */ /* 0x000fe2000fffe0ff */
[----:B------:R-:W2:Y:S01]  /*4b20*/  LDC R42, c[0x0][0xb0c] ;  /* 0x0002c300ff2a7b82 */ /* 0x000ea20000000800 */
[----:B------:R-:W-:Y:S01]  /*4b30*/  SHF.R.U32.HI R3, RZ, 0x1, R101 ;  /* 0x00000001ff037819 */ /* 0x000fe20000011665 */
[----:B------:R-:W-:Y:S01]  /*4b40*/  IMAD.MOV.U32 R98, RZ, RZ, 0x1 ;  /* 0x00000001ff627424 */ /* 0x000fe200078e00ff */
[----:B------:R-:W-:Y:S01]  /*4b50*/  LOP3.LUT R46, R46, 0x600000, RZ, 0xc0, !PT ;  /* 0x006000002e2e7812 */ /* 0x000fe200078ec0ff */
[----:B------:R-:W-:Y:S01]  /*4b60*/  IMAD.MOV.U32 R45, RZ, RZ, RZ ;  /* 0x000000ffff2d7224 */ /* 0x000fe200078e00ff */
[----:B------:R-:W-:Y:S01]  /*4b70*/  LOP3.LUT R2, R4, 0xc00, R2, 0xf8, !PT ;  /* 0x00000c0004027812 */ /* 0x000fe200078ef802 */
[----:B------:R-:W-:Y:S01]  /*4b80*/  IMAD.MOV.U32 R104, RZ, RZ, RZ ;  /* 0x000000ffff687224 */ /* 0x000fe200078e00ff */
[----:B------:R-:W-:Y:S01]  /*4b90*/  LOP3.LUT R92, R92, 0x8, R3, 0x78, !PT ;  /* 0x000000085c5c7812 */ /* 0x000fe200078e7803 */
[----:B------:R-:W4:Y:S01]  /*4ba0*/  LDC R89, c[0x0][0xb20] ;  /* 0x0002c800ff597b82 */ /* 0x000f220000000800 */
[----:B------:R-:W3:Y:S01]  /*4bb0*/  LDS R0, [UR48+0x140] ;  /* 0x00014030ff007984 */ /* 0x000ee20008000800 */
[----:B------:R-:W-:Y:S01]  /*4bc0*/  SEL R100, R99, 0xffffffe0, !P2 ;  /* 0xffffffe063647807 */ /* 0x000fe20005000000 */
[----:B------:R-:W-:Y:S01]  /*4bd0*/  IMAD.U32 R94, RZ, RZ, UR4 ;  /* 0x00000004ff5e7e24 */ /* 0x000fe2000f8e00ff */
[----:B------:R-:W-:Y:S01]  /*4be0*/  LOP3.LUT R92, R2, R92, RZ, 0xfc, !PT ;  /* 0x0000005c025c7212 */ /* 0x000fe200078efcff */
[----:B------:R-:W1:Y:S01]  /*4bf0*/  LDCU.64 UR52, c[0x0][0x348] ;  /* 0x00006900ff3477ac */ /* 0x000e620008000a00 */
[----:B------:R-:W-:-:S02]  /*4c00*/  LOP3.LUT R101, R101, 0x60, RZ, 0xc0, !PT ;  /* 0x0000006065657812 */ /* 0x000fc400078ec0ff */
[----:B------:R-:W1:Y:S01]  /*4c10*/  LDC R41, c[0x0][0xb30] ;  /* 0x0002cc00ff297b82 */ /* 0x000e620000000800 */
[----:B------:R-:W-:Y:S01]  /*4c20*/  SEL R99, R99, 0xffffffe0, !P1 ;  /* 0xffffffe063637807 */ /* 0x000fe20004800000 */
[----:B------:R-:W1:Y:S01]  /*4c30*/  LDCU.64 UR38, c[0x0][0x888] ;  /* 0x00011100ff2677ac */ /* 0x000e620008000a00 */
[----:B------:R-:W1:Y:S05]  /*4c40*/  LDCU.64 UR44, c[0x0][0x890] ;  /* 0x00011200ff2c77ac */ /* 0x000e6a0008000a00 */
[----:B------:R-:W1:Y:S01]  /*4c50*/  LDC.64 R84, c[0x0][0xb10] ;  /* 0x0002c400ff547b82 */ /* 0x000e620000000a00 */
[----:B------:R-:W-:Y:S01]  /*4c60*/  UMOV UR49, URZ ;  /* 0x000000ff00317c82 */ /* 0x000fe20008000000 */
[----:B------:R-:W-:-:S06]  /*4c70*/  UMOV UR51, URZ ;  /* 0x000000ff00337c82 */ /* 0x000fcc0008000000 */
[----:B------:R-:W1:Y:S08]  /*4c80*/  LDC.64 R38, c[0x0][0xb18] ;  /* 0x0002c600ff267b82 */ /* 0x000e700000000a00 */
[----:B------:R-:W1:Y:S08]  /*4c90*/  LDC.64 R36, c[0x0][0xb28] ;  /* 0x0002ca00ff247b82 */ /* 0x000e700000000a00 */
[----:B------:R-:W1:Y:S01]  /*4ca0*/  LDC.64 R82, c[0x0][0x8b0] ;  /* 0x00022c00ff527b82 */ /* 0x000e620000000a00 */
[----:B---3--:R-:W-:-:S07]  /*4cb0*/  IMAD.IADD R46, R0, 0x1, R46 ;  /* 0x00000001002e7824 */ /* 0x008fce00078e022e */
[----:B------:R-:W3:Y:S08]  /*4cc0*/  LDC.64 R80, c[0x0][0x8a8] ;  /* 0x00022a00ff507b82 */ /* 0x000ef00000000a00 */
[----:B--2-4-:R-:W1:Y:S02]  /*4cd0*/  LDC R90, c[0x0][0x374] ;  /* 0x0000dd00ff5a7b82 */ /* 0x014e640000000800 */
.L_x_126:
[----:B------:R-:W-:Y:S02]  /*4ce0*/  LEA R0, R104, UR48, 0x3 ;  /* 0x0000003068007c11 */ /* 0x000fe4000f8e18ff */
[----:B------:R-:W-:Y:S02]  /*4cf0*/  SHF.L.U32 R2, R96, 0x1f, RZ ;  /* 0x0000001f60027819 */ /* 0x000fe400000006ff */
[----:B-1----:R-:W-:Y:S02]  /*4d00*/  LEA R16, R104, UR48, 0x4 ;  /* 0x0000003068107c11 */ /* 0x002fe4000f8e20ff */
[----:B------:R-:W2:Y:S02]  /*4d10*/  SYNCS.PHASECHK.TRANS64.TRYWAIT P0, [R0+URZ+0x90], R2 ;  /* 0x00009002000075a7 */ /* 0x000ea400080011ff */
[----:B--2---:R-:W-:Y:S05]  /*4d20*/  @!P0 BRA `(.L_x_83) ;  /* 0x0000004800bc8947 */ /* 0x004fea0003800000 */
.L_x_174:
[----:B------:R-:W4:Y:S01]  /*4d30*/  LDC.64 R10, c[0x0][0xb10] ;  /* 0x0002c400ff0a7b82 */ /* 0x000f220000000a00 */
[----:B------:R-:W3:Y:S01]  /*4d40*/  LDS.128 R16, [R16+0x120] ;  /* 0x0001200010107984 */ /* 0x000ee20000000c00 */
[----:B-1----:R-:W-:Y:S01]  /*4d50*/  ISETP.NE.AND P1, PT, R41, 0x1, PT ;  /* 0x000000012900780c */ /* 0x002fe20003f25270 */
[----:B--2---:R-:W-:Y:S01]  /*4d60*/  VIADD R0, R0, 0xa0 ;  /* 0x000000a000007836 */ /* 0x004fe20000000000 */
[----:B------:R-:W-:Y:S04]  /*4d70*/  ISETP.GE.AND P0, PT, R40, 0x1, PT ;  /* 0x000000012800780c */ /* 0x000fe80003f06270 */
[----:B------:R-:W1:Y:S01]  /*4d80*/  LDC.64 R8, c[0x0][0xb18] ;  /* 0x0002c600ff087b82 */ /* 0x000e620000000a00 */
[----:B------:R-:W-:Y:S01]  /*4d90*/  PRMT R0, RZ, 0x654, R0 ;  /* 0x00000654ff007816 */ /* 0x000fe20000000000 */
[----:B------:R-:W-:Y:S01]  /*4da0*/  @!PT LDS RZ, [RZ] ;  /* 0x00000000fffff984 */ /* 0x000fe20000000800 */
[----:B------:R-:W-:Y:S01]  /*4db0*/  @!PT LDS RZ, [RZ] ;  /* 0x00000000fffff984 */ /* 0x000fe20000000800 */
[----:B------:R-:W-:Y:S01]  /*4dc0*/  @!PT LDS RZ, [RZ] ;  /* 0x00000000fffff984 */ /* 0x000fe20000000800 */
[----:B------:R-:W-:Y:S01]  /*4dd0*/  @!PT LDS RZ, [RZ] ;  /* 0x00000000fffff984 */ /* 0x000fe20000000800 */
[----:B------:R2:W-:Y:S06]  /*4de0*/  MEMBAR.ALL.CTA ;  /* 0x0000000000007992 */ /* 0x0005ec0000008000 */
[----:B--2---:R-:W2:Y:S01]  /*4df0*/  FENCE.VIEW.ASYNC.S ;  /* 0x00000000000073c6 */ /* 0x004ea20000000000 */
[----:B------:R-:W1:Y:S08]  /*4e00*/  @!P1 LDC R12, c[0x0][0xb20] ;  /* 0x0002c800ff0c9b82 */ /* 0x000e700000000800 */
[----:B------:R-:W1:Y:S01]  /*4e10*/  @!P1 LDC R7, c[0x0][0xb0c] ;  /* 0x0002c300ff079b82 */ /* 0x000e620000000800 */
[----:B--2---:R2:W-:Y:S01]  /*4e20*/  SYNCS.ARRIVE.TRANS64.RED.A1T0 RZ, [R0+URZ], RZ ;  /* 0x000000ff00ff79a7 */ /* 0x0045e200081004ff */
[----:B---3--:R-:W-:Y:S04]  /*4e30*/  LOP3.LUT P4, RZ, R18, 0x1, RZ, 0xc0, !PT ;  /* 0x0000000112ff7812 */ /* 0x008fe8000788c0ff */
[----:B------:R-:W-:Y:S09]  /*4e40*/  P2R R102, PR, RZ, 0x10 ;  /* 0x00000010ff667803 */ /* 0x000ff20000000000 */
[----:B------:R-:W-:Y:S02]  /*4e50*/  @P4 MOV R44, R16 ;  /* 0x00000010002c4202 */ /* 0x000fe40000000f00 */
[----:B------:R-:W-:Y:S01]  /*4e60*/  @P4 LOP3.LUT R43, R17, 0xffff, RZ, 0xc0, !PT ;  /* 0x0000ffff112b4812 */ /* 0x000fe200078ec0ff */
[----:B--2-4-:R-:W-:Y:S06]  /*4e70*/  @!P0 BRA `(.L_x_84) ;  /* 0x0000000000a48947 */ /* 0x014fec0003800000 */
[----:B------:R-:W-:Y:S01]  /*4e80*/  IMAD.HI.U32 R0, R90, R39, RZ ;  /* 0x000000275a007227 */ /* 0x000fe200078e00ff */
[----:B------:R-:W-:Y:S02]  /*4e90*/  ISETP.NE.AND P0, PT, R38, 0x1, PT ;  /* 0x000000012600780c */ /* 0x000fe40003f05270 */
[----:B------:R-:W-:Y:S01]  /*4ea0*/  ISETP.NE.AND P2, PT, R40, 0x1, PT ;  /* 0x000000012800780c */ /* 0x000fe20003f45270 */
[----:B------:R-:W-:Y:S01]  /*4eb0*/  IMAD.HI.U32 R4, R91, R84, RZ ;  /* 0x000000545b047227 */ /* 0x000fe200078e00ff */
[----:B------:R-:W-:Y:S02]  /*4ec0*/  SHF.R.U32.HI R0, RZ, R89, R0 ;  /* 0x00000059ff007219 */ /* 0x000fe40000011600 */
[----:B------:R-:W-:Y:S01]  /*4ed0*/  ISETP.NE.AND P3, PT, R42, 0x1, PT ;  /* 0x000000012a00780c */ /* 0x000fe20003f65270 */
[----:B------:R-:W-:Y:S01]  /*4ee0*/  IMAD.HI.U32 R6, R43, R39, RZ ;  /* 0x000000272b067227 */ /* 0x000fe200078e00ff */
[-C--:B------:R-:W-:Y:S02]  /*4ef0*/  SHF.R.U32.HI R4, RZ, R85.reuse, R4 ;  /* 0x00000055ff047219 */ /* 0x080fe40000011604 */
[----:B------:R-:W-:Y:S01]  /*4f00*/  SEL R0, R90, R0, !P0 ;  /* 0x000000005a007207 */ /* 0x000fe20004000000 */
[----:B------:R-:W-:Y:S01]  /*4f10*/  IMAD.HI.U32 R5, R44, R84, RZ ;  /* 0x000000542c057227 */ /* 0x000fe200078e00ff */
[----:B------:R-:W-:Y:S03]  /*4f20*/  SEL R4, R91, R4, !P3 ;  /* 0x000000045b047207 */ /* 0x000fe60005800000 */
[-C--:B------:R-:W-:Y:S01]  /*4f30*/  IMAD.HI.U32 R3, R0, R36.reuse, RZ ;  /* 0x0000002400037227 */ /* 0x080fe200078e00ff */
[----:B------:R-:W-:Y:S03]  /*4f40*/  SHF.R.U32.HI R5, RZ, R85, R5 ;  /* 0x00000055ff057219 */ /* 0x000fe60000011605 */
[----:B------:R-:W-:Y:S01]  /*4f50*/  IMAD.HI.U32 R2, R4, R36, RZ ;  /* 0x0000002404027227 */ /* 0x000fe200078e00ff */
[----:B------:R-:W-:Y:S02]  /*4f60*/  @P2 SHF.R.U32.HI R0, RZ, R37, R3 ;  /* 0x00000025ff002219 */ /* 0x000fe40000011603 */
[----:B------:R-:W-:Y:S02]  /*4f70*/  SHF.R.U32.HI R3, RZ, R89, R6 ;  /* 0x00000059ff037219 */ /* 0x000fe40000011606 */
[----:B------:R-:W-:Y:S01]  /*4f80*/  @P2 SHF.R.U32.HI R4, RZ, R37, R2 ;  /* 0x00000025ff042219 */ /* 0x000fe20000011602 */
[----:B------:R-:W-:Y:S01]  /*4f90*/  IMAD R0, R40, R0, RZ ;  /* 0x0000000028007224 */ /* 0x000fe200078e02ff */
[----:B------:R-:W-:Y:S02]  /*4fa0*/  SEL R3, R43, R3, !P0 ;  /* 0x000000032b037207 */ /* 0x000fe40004000000 */
[----:B------:R-:W-:Y:S01]  /*4fb0*/  SEL R2, R44, R5, !P3 ;  /* 0x000000052c027207 */ /* 0x000fe20005800000 */
[----:B------:R-:W-:Y:S01]  /*4fc0*/  IMAD R5, R40, R4, RZ ;  /* 0x0000000428057224 */ /* 0x000fe200078e02ff */
[C---:B------:R-:W-:Y:S01]  /*4fd0*/  ISETP.GE.AND P0, PT, R3.reuse, R0, PT ;  /* 0x000000000300720c */ /* 0x040fe20003f06270 */
[C---:B------:R-:W-:Y:S03]  /*4fe0*/  IMAD.HI.U32 R0, R3.reuse, R36, RZ ;  /* 0x0000002403007227 */ /* 0x040fe600078e00ff */
[C---:B------:R-:W-:Y:S02]  /*4ff0*/  ISETP.GE.OR P0, PT, R2.reuse, R5, P0 ;  /* 0x000000050200720c */ /* 0x040fe40000706670 */
[----:B------:R-:W-:Y:S04]  /*5000*/  SHF.R.U32.HI R0, RZ, R37, R0 ;  /* 0x00000025ff007219 */ /* 0x000fe80000011600 */
[C---:B------:R-:W-:Y:S05]  /*5010*/  SEL R6, R3.reuse, R0, !P2 ;  /* 0x0000000003067207 */ /* 0x040fea0005000000 */
        /* <DEDUP_REMOVED lines=14> */
[----:B------:R-:W-:Y:S07]  /*5100*/  IMAD R43, R3, R38, R43 ;  /* 0x00000026032b7224 */ /* 0x000fee00078e022b */
.L_x_84:
[----:B-1----:R-:W-:Y:S01]  /*5110*/  @!P1 ISETP.NE.AND P0, PT, R8, 0x1, PT ;  /* 0x000000010800980c */ /* 0x002fe20003f05270 */
[----:B------:R-:W-:Y:S01]  /*5120*/  @!P1 IMAD.HI.U32 R2, R43, R9, RZ ;  /* 0x000000092b029227 */ /* 0x000fe200078e00ff */
[----:B------:R-:W-:Y:S01]  /*5130*/  R2UR UR42, R15 ;  /* 0x000000000f2a72ca */ /* 0x000fe200000e0000 */
[----:B------:R-:W-:Y:S01]  /*5140*/  BSSY.RECONVERGENT B6, `(.L_x_85) ;  /* 0x0000031000067945 */ /* 0x000fe20003800200 */
[----:B------:R-:W-:Y:S01]  /*5150*/  R2UR UR41, R14 ;  /* 0x000000000e2972ca */ /* 0x000fe200000e0000 */
[----:B------:R-:W-:Y:S01]  /*5160*/  @!P1 IMAD.HI.U32 R0, R44, R10, RZ ;  /* 0x0000000a2c009227 */ /* 0x000fe200078e00ff */
[----:B------:R-:W-:Y:S02]  /*5170*/  @!P1 SHF.R.U32.HI R2, RZ, R12, R2 ;  /* 0x0000000cff029219 */ /* 0x000fe40000011602 */
[----:B------:R-:W-:Y:S01]  /*5180*/  @!P1 ISETP.NE.AND P2, PT, R7, 0x1, PT ;  /* 0x000000010700980c */ /* 0x000fe20003f45270 */
[----:B------:R-:W-:Y:S01]  /*5190*/  VIADD R104, R104, 0x1 ;  /* 0x0000000168687836 */ /* 0x000fe20000000000 */
[----:B------:R-:W-:Y:S02]  /*51a0*/  @!P1 SEL R2, R43, R2, !P0 ;  /* 0x000000022b029207 */ /* 0x000fe40004000000 */
[----:B------:R-:W-:Y:S02]  /*51b0*/  @!P1 SHF.R.U32.HI R0, RZ, R11, R0 ;  /* 0x0000000bff009219 */ /* 0x000fe40000011600 */
[----:B------:R-:W-:Y:S01]  /*51c0*/  LOP3.LUT P0, RZ, R94, 0x3f0, RZ, 0xc0, !PT ;  /* 0x000003f05eff7812 */ /* 0x000fe2000780c0ff */
[----:B------:R-:W-:Y:S01]  /*51d0*/  USHF.L.U32 UR42, UR42, 0x6, URZ ;  /* 0x000000062a2a7899 */ /* 0x000fe200080006ff */
[----:B------:R-:W-:Y:S01]  /*51e0*/  @!P1 SEL R3, R44, R0, !P2 ;  /* 0x000000002c039207 */ /* 0x000fe20005000000 */
[----:B------:R-:W-:Y:S01]  /*51f0*/  USHF.L.U32 UR41, UR41, 0x8, URZ ;  /* 0x0000000829297899 */ /* 0x000fe200080006ff */
[----:B------:R-:W-:Y:S03]  /*5200*/  @P4 SHF.R.U32.HI R95, RZ, 0x10, R17 ;  /* 0x00000010ff5f4819 */ /* 0x000fe60000011611 */
[----:B------:R-:W-:Y:S02]  /*5210*/  @!P1 IMAD.IADD R0, R2, 0x1, -R3 ;  /* 0x0000000102009824 */ /* 0x000fe400078e0a03 */
[----:B------:R-:W-:Y:S02]  /*5220*/  @!P1 IMAD.IADD R2, R3, 0x1, -R2 ;  /* 0x0000000103029824 */ /* 0x000fe400078e0a02 */
[----:B------:R-:W-:Y:S02]  /*5230*/  @!P1 IMAD R44, R0, R7, R44 ;  /* 0x00000007002c9224 */ /* 0x000fe400078e022c */
[----:B------:R-:W-:Y:S01]  /*5240*/  @!P1 IMAD R43, R2, R8, R43 ;  /* 0x00000008022b9224 */ /* 0x000fe200078e022b */
[----:B------:R-:W-:Y:S06]  /*5250*/  @!P0 BRA `(.L_x_86) ;  /* 0x00000000007c8947 */ /* 0x000fec0003800000 */
[----:B------:R-:W1:Y:S01]  /*5260*/  LDCU.64 UR8, c[0x4][0x80] ;  /* 0x01001000ff0877ac */ /* 0x000e620008000a00 */
[----:B------:R-:W-:Y:S01]  /*5270*/  MOV R2, 0x0 ;  /* 0x0000000000027802 */ /* 0x000fe20000000f00 */
[----:B------:R-:W-:Y:S02]  /*5280*/  HFMA2 R12, -RZ, RZ, 0, 5.9604644775390625e-08 ;  /* 0x00000001ff0c7431 */ /* 0x000fe400000001ff */
[----:B------:R-:W-:Y:S01]  /*5290*/  IMAD.MOV.U32 R8, RZ, RZ, 0x70 ;  /* 0x00000070ff087424 */ /* 0x000fe200078e00ff */
[----:B------:R2:W3:Y:S01]  /*52a0*/  LDC.64 R14, c[0x4][R2] ;  /* 0x01000000020e7b82 */ /* 0x0004e20000000a00 */
[----:B------:R-:W4:Y:S01]  /*52b0*/  LDCU.64 UR6, c[0x4][0x88] ;  /* 0x01001100ff0677ac */ /* 0x000f220008000a00 */
[----:B------:R-:W-:Y:S01]  /*52c0*/  IMAD.MOV.U32 R13, RZ, RZ, RZ ;  /* 0x000000ffff0d7224 */ /* 0x000fe200078e00ff */
[----:B------:R-:W2:Y:S01]  /*52d0*/  LDCU.64 UR4, c[0x4][0x8] ;  /* 0x01000100ff0477ac */ /* 0x000ea20008000a00 */
[----:B-1----:R-:W-:Y:S01]  /*52e0*/  MOV R5, UR9 ;  /* 0x0000000900057c02 */ /* 0x002fe20008000f00 */
[----:B------:R-:W-:Y:S01]  /*52f0*/  IMAD.U32 R4, RZ, RZ, UR8 ;  /* 0x00000008ff047e24 */ /* 0x000fe2000f8e00ff */
[----:B----4-:R-:W-:Y:S01]  /*5300*/  MOV R7, UR7 ;  /* 0x0000000700077c02 */ /* 0x010fe20008000f00 */
[----:B------:R-:W-:Y:S01]  /*5310*/  IMAD.U32 R6, RZ, RZ, UR6 ;  /* 0x00000006ff067e24 */ /* 0x000fe2000f8e00ff */
[----:B--2---:R-:W-:Y:S01]  /*5320*/  MOV R11, UR5 ;  /* 0x00000005000b7c02 */ /* 0x004fe20008000f00 */
[----:B------:R-:W-:Y:S02]  /*5330*/  IMAD.U32 R10, RZ, RZ, UR4 ;  /* 0x00000004ff0a7e24 */ /* 0x000fe4000f8e00ff */
[----:B------:R-:W-:Y:S07]  /*5340*/  LEPC R20, `(.L_x_87) ;  /* 0x000000001014794e */ /* 0x000fee0000000000 */
[----:B---3-5:R-:W-:Y:S05]  /*5350*/  CALL.ABS.NOINC R14 ;  /* 0x000000000e007343 */ /* 0x028fea0003c00000 */
.L_x_87:
[----:B------:R-:W1:Y:S01]  /*5360*/  LDCU.64 UR8, c[0x4][0x80] ;  /* 0x01001000ff0877ac */ /* 0x000e620008000a00 */
[----:B------:R-:W2:Y:S01]  /*5370*/  LDC.64 R2, c[0x4][R2] ;  /* 0x0100000002027b82 */ /* 0x000ea20000000a00 */
[----:B------:R-:W-:Y:S02]  /*5380*/  HFMA2 R12, -RZ, RZ, 0, 5.9604644775390625e-08 ;  /* 0x00000001ff0c7431 */ /* 0x000fe400000001ff */
[----:B------:R-:W-:Y:S02]  /*5390*/  IMAD.MOV.U32 R8, RZ, RZ, 0x70 ;  /* 0x00000070ff087424 */ /* 0x000fe400078e00ff */
[----:B------:R-:W-:Y:S01]  /*53a0*/  IMAD.MOV.U32 R13, RZ, RZ, RZ ;  /* 0x000000ffff0d7224 */ /* 0x000fe200078e00ff */
[----:B------:R-:W3:Y:S01]  /*53b0*/  LDCU.64 UR6, c[0x4][0x88] ;  /* 0x01001100ff0677ac */ /* 0x000ee20008000a00 */
[----:B------:R-:W4:Y:S01]  /*53c0*/  LDCU.64 UR4, c[0x4][0x8] ;  /* 0x01000100ff0477ac */ /* 0x000f220008000a00 */
[----:B-1----:R-:W-:Y:S02]  /*53d0*/  MOV R4, UR8 ;  /* 0x0000000800047c02 */ /* 0x002fe40008000f00 */
[----:B------:R-:W-:Y:S02]  /*53e0*/  MOV R5, UR9 ;  /* 0x0000000900057c02 */ /* 0x000fe40008000f00 */
[----:B---3--:R-:W-:Y:S01]  /*53f0*/  MOV R7, UR7 ;  /* 0x0000000700077c02 */ /* 0x008fe20008000f00 */
[----:B------:R-:W-:Y:S01]  /*5400*/  IMAD.U32 R6, RZ, RZ, UR6 ;  /* 0x00000006ff067e24 */ /* 0x000fe2000f8e00ff */
[----:B----4-:R-:W-:Y:S01]  /*5410*/  MOV R11, UR5 ;  /* 0x00000005000b7c02 */ /* 0x010fe20008000f00 */
[----:B------:R-:W-:Y:S02]  /*5420*/  IMAD.U32 R10, RZ, RZ, UR4 ;  /* 0x00000004ff0a7e24 */ /* 0x000fe4000f8e00ff */
[----:B------:R-:W-:Y:S07]  /*5430*/  LEPC R20, `(.L_x_86) ;  /* 0x000000001014794e */ /* 0x000fee0000000000 */
[----:B--2---:R-:W-:Y:S05]  /*5440*/  CALL.ABS.NOINC R2 ;  /* 0x0000000002007343 */ /* 0x004fea0003c00000 */
.L_x_86:
[----:B------:R-:W-:Y:S05]  /*5450*/  BSYNC.RECONVERGENT B6 ;  /* 0x0000000000067941 */ /* 0x000fea0003800200 */
.L_x_85:
[----:B------:R-:W-:Y:S01]  /*5460*/  ISETP.NE.U32.AND P4, PT, R82, RZ, PT ;  /* 0x000000ff5200720c */ /* 0x000fe20003f85070 */
[----:B------:R-:W-:Y:S01]  /*5470*/  UISETP.NE.AND UP2, UPT, UR50, URZ, UPT ;  /* 0x000000ff3200728c */ /* 0x000fe2000bf45270 */
[----:B------:R-:W-:Y:S01]  /*5480*/  ISETP.NE.U32.AND P2, PT, RZ, UR38, PT ;  /* 0x00000026ff007c0c */ /* 0x000fe2000bf45070 */
[----:B------:R-:W-:Y:S01]  /*5490*/  UISETP.NE.U32.AND UP1, UPT, UR44, URZ, UPT ;  /* 0x000000ff2c00728c */ /* 0x000fe2000bf25070 */
[----:B------:R-:W-:Y:S01]  /*54a0*/  ISETP.NE.AND.EX P4, PT, R83, RZ, PT, P4 ;  /* 0x000000ff5300720c */ /* 0x000fe20003f85340 */
[----:B------:R-:W-:Y:S01]  /*54b0*/  UPLOP3.LUT UP0, UPT, UPT, UPT, UPT, 0x40, 0x4 ;  /* 0x000000000004789c */ /* 0x000fe20003f0e870 */
[----:B------:R-:W-:Y:S01]  /*54c0*/  ISETP.NE.AND.EX P2, PT, RZ, UR39, PT, P2 ;  /* 0x00000027ff007c0c */ /* 0x000fe2000bf45320 */
[----:B------:R-:W-:Y:S01]  /*54d0*/  UISETP.NE.AND.EX UP1, UPT, UR45, URZ, UPT, UP1 ;  /* 0x000000ff2d00728c */ /* 0x000fe2000bf25310 */
[----:B------:R-:W-:Y:S04]  /*54e0*/  PLOP3.LUT P1, PT, PT, PT, UP2, 0x80, 0x8 ;  /* 0x000000000008781c */ /* 0x000fe80003f2f028 */
[----:B------:R-:W-:Y:S06]  /*54f0*/  @UP2 UPLOP3.LUT UP0, UPT, UPT, UPT, UP1, 0x80, 0x8 ;  /* 0x000000000008289c */ /* 0x000fec0003f0f010 */
[----:B------:R-:W-:Y:S01]  /*5500*/  PLOP3.LUT P0, PT, PT, PT, UP0, 0x80, 0x8 ;  /* 0x000000000008781c */ /* 0x000fe20003f0f008 */
[----:B------:R-:W-:Y:S01]  /*5510*/  @!UPT UIADD3 URZ, UPT, UPT, URZ, URZ, URZ ;  /* 0x000000fffffff290 */ /* 0x000fe2000fffe0ff */
[----:B------:R-:W-:Y:S11]  /*5520*/  BRA.U !UP1, `(.L_x_88) ;  /* 0x0000000109387547 */ /* 0x000ff6000b800000 */
[----:B------:R-:W-:Y:S01]  /*5530*/  UISETP.NE.U32.AND UP0, UPT, UR38, URZ, UPT ;  /* 0x000000ff2600728c */ /* 0x000fe2000bf05070 */
[----:B------:R-:W-:Y:S02]  /*5540*/  HFMA2 R0, -RZ, RZ, 0, 5.9604644775390625e-08 ;  /* 0x00000001ff007431 */ /* 0x000fe400000001ff */
[----:B------:R-:W-:Y:S01]  /*5550*/  IMAD.MOV.U32 R88, RZ, RZ, 0x1 ;  /* 0x00000001ff587424 */ /* 0x000fe200078e00ff */
[----:B------:R-:W-:Y:S06]  /*5560*/  UISETP.NE.AND.EX UP0, UPT, UR39, URZ, UPT, UP0 ;  /* 0x000000ff2700728c */ /* 0x000fec000bf05300 */
[----:B------:R-:W-:Y:S05]  /*5570*/  PLOP3.LUT P3, PT, PT, PT, UP0, 0x80, 0x8 ;  /* 0x000000000008781c */ /* 0x000fea0003f6f008 */
[----:B------:R-:W1:Y:S01]  /*5580*/  @UP0 LDCU.64 UR6, c[0x0][0x888] ;  /* 0x00011100ff0607ac */ /* 0x000e620008000a00 */
[----:B------:R-:W-:Y:S07]  /*5590*/  @UP0 UIMAD UR4, UR36, UR44, URZ ;  /* 0x0000002c240402a4 */ /* 0x000fee000f8e02ff */
[----:B------:R-:W-:Y:S01]  /*55a0*/  @!P3 PRMT R88, R0, 0x7610, R88 ;  /* 0x000076100058b816 */ /* 0x000fe20000000058 */
[----:B-1----:R-:W-:Y:S03]  /*55b0*/  @UP0 UIMAD.WIDE UR6, UR4, 0x4, UR6 ;  /* 0x00000004040608a5 */ /* 0x002fe6000f8e0206 */
[----:B------:R-:W1:Y:S03]  /*55c0*/  @!UP0 LDCU UR4, c[0x0][0x880] ;  /* 0x00011000ff0487ac */ /* 0x000e660008000800 */
[----:B------:R-:W-:Y:S01]  /*55d0*/  IMAD.U32 R2, RZ, RZ, UR6 ;  /* 0x00000006ff027e24 */ /* 0x000fe2000f8e00ff */
[----:B------:R-:W-:Y:S05]  /*55e0*/  MOV R3, UR7 ;  /* 0x0000000700037c02 */ /* 0x000fea0008000f00 */
[----:B-----5:R2:W5:Y:S02]  /*55f0*/  @P3 LDG.E R49, desc[UR46][R2.64] ;  /* 0x0000002e02313981 */ /* 0x020564000c1e1900 */
[----:B-12---:R-:W-:Y:S02]  /*5600*/  @!P3 IMAD.U32 R49, RZ, RZ, UR4 ;  /* 0x00000004ff31be24 */ /* 0x006fe4000f8e00ff */
.L_x_88:
[----:B------:R-:W-:Y:S05]  /*5610*/  @!P4 BRA `(.L_x_89) ;  /* 0x000000000020c947 */ /* 0x000fea0003800000 */
[----:B------:R-:W-:Y:S04]  /*5620*/  ISETP.NE.U32.AND P3, PT, R80, RZ, PT ;  /* 0x000000ff5000720c */ /* 0x000fe80003f65070 */
[----:B------:R-:W-:Y:S11]  /*5630*/  ISETP.NE.AND.EX P3, PT, R81, RZ, PT, P3 ;  /* 0x000000ff5100720c */ /* 0x000ff60003f65330 */
[----:B------:R-:W-:Y:S02]  /*5640*/  @!UPT UIADD3 URZ, UPT, UPT, URZ, URZ, URZ ;  /* 0x000000fffffff290 */ /* 0x000fe4000fffe0ff */
[----:B------:R-:W1:Y:S01]  /*5650*/  @P3 LDC.64 R2, c[0x0][0x8a8] ;  /* 0x00022a00ff023b82 */ /* 0x000e620000000a00 */
[----:B------:R-:W-:Y:S04]  /*5660*/  @P3 IMAD R0, R82, UR36, RZ ;  /* 0x0000002452003c24 */ /* 0x000fe8000f8e02ff */
[----:B-1----:R-:W-:Y:S05]  /*5670*/  @P3 IMAD.WIDE R2, R0, 0x4, R2 ;  /* 0x0000000400023825 */ /* 0x002fea00078e0202 */
[----:B-----5:R1:W5:Y:S02]  /*5680*/  @P3 LDG.E R47, desc[UR46][R2.64] ;  /* 0x0000002e022f3981 */ /* 0x020364000c1e1900 */
[----:B-1----:R-:W2:Y:S02]  /*5690*/  @!P3 LDC R47, c[0x0][0x8a0] ;  /* 0x00022800ff2fbb82 */ /* 0x002ea40000000800 */
.L_x_89:
[----:B-----5:R-:W-:Y:S01]  /*56a0*/  FSETP.NEU.AND P3, PT, R49, RZ, PT ;  /* 0x000000ff3100720b */ /* 0x020fe20003f6d000 */
[----:B------:R-:W-:Y:S01]  /*56b0*/  IMAD.SHL.U32 R66, R92, 0x2, RZ ;  /* 0x000000025c427824 */ /* 0x000fe200078e00ff */
[----:B------:R-:W-:Y:S01]  /*56c0*/  SEL R4, RZ, 0xffffffff, P2 ;  /* 0xffffffffff047807 */ /* 0x000fe20001000000 */
[----:B------:R-:W-:Y:S01]  /*56d0*/  BSSY B1, `(.L_x_90) ;  /* 0x0000043000017945 */ /* 0x000fe20003800000 */
[----:B------:R-:W-:Y:S01]  /*56e0*/  @P1 LOP3.LUT P2, RZ, R88, 0xff, RZ, 0xc0, !PT ;  /* 0x000000ff58ff1812 */ /* 0x000fe2000784c0ff */
[----:B------:R-:W-:Y:S01]  /*56f0*/  VIADD R107, R66, UR48 ;  /* 0x00000030426b7c36 */ /* 0x000fe20008000000 */
[----:B------:R-:W-:Y:S01]  /*5700*/  @P1 SEL R0, RZ, 0xffffffff, P3 ;  /* 0xffffffffff001807 */ /* 0x000fe20001800000 */
[----:B------:R-:W-:Y:S01]  /*5710*/  IMAD.MOV.U32 R67, RZ, RZ, 0x1 ;  /* 0x00000001ff437424 */ /* 0x000fe200078e00ff */
[----:B------:R-:W-:Y:S01]  /*5720*/  LOP3.LUT R98, R98, 0x1, RZ, 0x3c, !PT ;  /* 0x0000000162627812 */ /* 0x000fe200078e3cff */
[----:B------:R-:W-:Y:S01]  /*5730*/  IMAD.MOV.U32 R65, RZ, RZ, RZ ;  /* 0x000000ffff417224 */ /* 0x000fe200078e00ff */
[----:B------:R-:W-:Y:S02]  /*5740*/  @P0 SEL R0, R4, R0, !P2 ;  /* 0x0000000004000207 */ /* 0x000fe40005000000 */
[----:B------:R-:W-:Y:S02]  /*5750*/  CS2R R78, SRZ ;  /* 0x00000000004e7805 */ /* 0x000fe4000001ff00 */
[----:B------:R-:W-:Y:S02]  /*5760*/  LEA R64, R45, UR48, 0x3 ;  /* 0x000000302d407c11 */ /* 0x000fe4000f8e18ff */
[----:B------:R-:W-:Y:S02]  /*5770*/  CS2R R76, SRZ ;  /* 0x00000000004c7805 */ /* 0x000fe4000001ff00 */
[----:B------:R-:W-:Y:S02]  /*5780*/  @P1 LOP3.LUT R0, R0, 0x1, RZ, 0xc0, !PT ;  /* 0x0000000100001812 */ /* 0x000fe400078ec0ff */
[----:B------:R-:W-:Y:S02]  /*5790*/  CS2R R70, SRZ ;  /* 0x0000000000467805 */ /* 0x000fe4000001ff00 */
[----:B------:R-:W-:Y:S02]  /*57a0*/  SHF.L.U32 R2, R97, 0x1f, RZ ;  /* 0x0000001f61027819 */ /* 0x000fe400000006ff */
[----:B------:R-:W-:Y:S02]  /*57b0*/  CS2R R68, SRZ ;  /* 0x0000000000447805 */ /* 0x000fe4000001ff00 */
[----:B------:R-:W-:Y:S02]  /*57c0*/  ISETP.NE.U32.OR P6, PT, R0, 0x1, !P1 ;  /* 0x000000010000780c */ /* 0x000fe40004fc5470 */
[----:B------:R-:W-:Y:S02]  /*57d0*/  CS2R R62, SRZ ;  /* 0x00000000003e7805 */ /* 0x000fe4000001ff00 */
[----:B------:R-:W-:Y:S02]  /*57e0*/  PLOP3.LUT P2, PT, PT, PT, UP1, 0x80, 0x8 ;  /* 0x000000000008781c */ /* 0x000fe40003f4f018 */
[----:B------:R-:W-:Y:S02]  /*57f0*/  CS2R R60, SRZ ;  /* 0x00000000003c7805 */ /* 0x000fe4000001ff00 */
[----:B------:R-:W-:Y:S02]  /*5800*/  LEA.HI R48, R45, R45, RZ, 0x1 ;  /* 0x0000002d2d307211 */ /* 0x000fe400078f08ff */
[----:B------:R-:W-:Y:S02]  /*5810*/  CS2R R58, SRZ ;  /* 0x00000000003a7805 */ /* 0x000fe4000001ff00 */
[----:B------:R-:W-:Y:S02]  /*5820*/  LOP3.LUT P4, R103, R88, 0xff, RZ, 0xc0, !PT ;  /* 0x000000ff58677812 */ /* 0x000fe4000788c0ff */
[----:B------:R-:W-:Y:S02]  /*5830*/  CS2R R56, SRZ ;  /* 0x0000000000387805 */ /* 0x000fe4000001ff00 */
[----:B------:R-:W-:Y:S01]  /*5840*/  SEL R3, RZ, 0xffffffff, P3 ;  /* 0xffffffffff037807 */ /* 0x000fe20001800000 */
[----:B------:R-:W-:Y:S01]  /*5850*/  VIADD R108, R107, 0x400 ;  /* 0x000004006b6c7836 */ /* 0x000fe20000000000 */
[----:B------:R-:W-:Y:S01]  /*5860*/  P2R R105, PR, RZ, 0x40 ;  /* 0x00000040ff697803 */ /* 0x000fe20000000000 */
[----:B------:R-:W-:Y:S01]  /*5870*/  IMAD.IADD R106, R99, 0x1, R107 ;  /* 0x00000001636a7824 */ /* 0x000fe200078e026b */
[----:B------:R-:W-:Y:S02]  /*5880*/  @P6 SHF.L.U32 R0, R98, 0x1f, RZ ;  /* 0x0000001f62006819 */ /* 0x000fe400000006ff */
[----:B------:R-:W-:Y:S02]  /*5890*/  @P2 SEL R3, R4, R3, !P4 ;  /* 0x0000000304032207 */ /* 0x000fe40006000000 */
[----:B------:R1:W3:Y:S02]  /*58a0*/  @P6 SYNCS.PHASECHK.TRANS64.TRYWAIT P1, [UR48+0x40], R0 ;  /* 0x00004000ff0065a7 */ /* 0x0002e40008021130 */
[----:B------:R-:W-:Y:S04]  /*58b0*/  LOP3.LUT R3, R3, 0x1, RZ, 0xc0, !PT ;  /* 0x0000000103037812 */ /* 0x000fe800078ec0ff */
[----:B------:R-:W-:Y:S04]  /*58c0*/  ISETP.NE.U32.AND P5, PT, R3, 0x1, PT ;  /* 0x000000010300780c */ /* 0x000fe80003fa5070 */
[----:B------:R-:W-:Y:S01]  /*58d0*/  P2R R72, PR, RZ, 0x20 ;  /* 0x00000020ff487803 */ /* 0x000fe20000000000 */
[----:B------:R4:W2:Y:S01]  /*58e0*/  SYNCS.PHASECHK.TRANS64.TRYWAIT P0, [R64+URZ+0xb0], R2 ;  /* 0x0000b002400075a7 */ /* 0x0008a200080011ff */
[C---:B-1----:R-:W-:Y:S01]  /*58f0*/  IMAD.SHL.U32 R0, R48.reuse, 0x80, RZ ;  /* 0x0000008030007824 */ /* 0x042fe200078e00ff */
[----:B------:R-:W-:Y:S04]  /*5900*/  LOP3.LUT R48, R48, 0xffe, RZ, 0xc0, !PT ;  /* 0x00000ffe30307812 */ /* 0x000fe800078ec0ff */
[----:B------:R-:W-:Y:S01]  /*5910*/  LOP3.LUT R0, R0, 0xffffff00, RZ, 0xc0, !PT ;  /* 0xffffff0000007812 */ /* 0x000fe200078ec0ff */
[----:B------:R-:W-:Y:S04]  /*5920*/  IMAD.IADD R48, R45, 0x1, -R48 ;  /* 0x000000012d307824 */ /* 0x000fe800078e0a30 */
[----:B------:R-:W-:Y:S04]  /*5930*/  IMAD.IADD R0, R46, 0x1, R0 ;  /* 0x000000012e007824 */ /* 0x000fe800078e0200 */
[----:B------:R-:W-:Y:S01]  /*5940*/  IMAD R48, R48, 0x100000, R0 ;  /* 0x0010000030307824 */ /* 0x000fe200078e0200 */
[----:B---3--:R-:W-:Y:S01]  /*5950*/  @P6 SEL R67, RZ, 0x1, !P1 ;  /* 0x00000001ff436807 */ /* 0x008fe20004800000 */
[----:B----4-:R-:W-:Y:S06]  /*5960*/  @!P6 BRA `(.L_x_91) ;  /* 0x000000000064e947 */ /* 0x010fec0003800000 */
[----:B------:R-:W-:Y:S01]  /*5970*/  @P5 IMAD R5, R100, 0x2, R108 ;  /* 0x0000000264055824 */ /* 0x000fe200078e026c */
[----:B------:R-:W-:Y:S01]  /*5980*/  ISETP.NE.AND P1, PT, R67, RZ, PT ;  /* 0x000000ff4300720c */ /* 0x000fe20003f25270 */
[----:B------:R-:W-:Y:S01]  /*5990*/  IMAD.MOV.U32 R78, RZ, RZ, RZ ;  /* 0x000000ffff4e7224 */ /* 0x000fe200078e00ff */
[----:B------:R-:W-:Y:S01]  /*59a0*/  BSSY B0, `(.L_x_92) ;  /* 0x000000d000007945 */ /* 0x000fe20003800000 */
[----:B------:R-:W-:Y:S01]  /*59b0*/  @P5 IMAD.IADD R4, R99, 0x1, R5 ;  /* 0x0000000163045824 */ /* 0x000fe200078e0205 */
[----:B------:R-:W-:Y:S02]  /*59c0*/  CS2R R70, SRZ ;  /* 0x0000000000467805 */ /* 0x000fe4000001ff00 */
[----:B------:R-:W-:Y:S02]  /*59d0*/  CS2R R68, SRZ ;  /* 0x0000000000447805 */ /* 0x000fe4000001ff00 */
[----:B------:R-:W-:Y:S02]  /*59e0*/  CS2R R76, SRZ ;  /* 0x00000000004c7805 */ /* 0x000fe4000001ff00 */
[----:B------:R-:W-:Y:S02]  /*59f0*/  CS2R R58, SRZ ;  /* 0x00000000003a7805 */ /* 0x000fe4000001ff00 */
[----:B------:R-:W-:Y:S02]  /*5a00*/  CS2R R56, SRZ ;  /* 0x0000000000387805 */ /* 0x000fe4000001ff00 */
[----:B------:R-:W-:Y:S02]  /*5a10*/  CS2R R62, SRZ ;  /* 0x00000000003e7805 */ /* 0x000fe4000001ff00 */
[----:B------:R-:W-:Y:S01]  /*5a20*/  CS2R R60, SRZ ;  /* 0x00000000003c7805 */ /* 0x000fe2000001ff00 */
[----:B------:R-:W-:Y:S06]  /*5a30*/  @P1 BRA `(.L_x_93) ;  /* 0x00000000000c1947 */ /* 0x000fec0003800000 */
[----:B------:R-:W-:Y:S04]  /*5a40*/  SHF.L.U32 R3, R98, 0x1f, RZ ;  /* 0x0000001f62037819 */ /* 0x000fe800000006ff */
[----:B------:R-:W1:Y:S02]  /*5a50*/  SYNCS.PHASECHK.TRANS64.TRYWAIT P1, [UR48+0x40], R3 ;  /* 0x00004003ff0075a7 */ /* 0x000e640008021130 */
[----:B-1----:R-:W-:Y:S05]  /*5a60*/  @!P1 BRA `(.L_x_94) ;  /* 0x0000003c00809947 */ /* 0x002fea0003800000 */
.L_x_93:
[----:B------:R-:W-:Y:S05]  /*5a70*/  BSYNC B0 ;  /* 0x0000000000007941 */ /* 0x000fea0003800000 */
.L_x_92:
[----:B------:R-:W-:Y:S01]  /*5a80*/  ISETP.NE.AND P1, PT, R72, RZ, PT ;  /* 0x000000ff4800720c */ /* 0x000fe20003f25270 */
[----:B------:R-:W-:Y:S11]  /*5a90*/  HFMA2 R65, -RZ, RZ, 0, 5.9604644775390625e-08 ;  /* 0x00000001ff417431 */ /* 0x000ff600000001ff */
[----:B------:R-:W-:Y:S01]  /*5aa0*/  @!UPT UIADD3 URZ, UPT, UPT, URZ, URZ, URZ ;  /* 0x000000fffffff290 */ /* 0x000fe2000fffe0ff */
[----:B------:R-:W-:Y:S05]  /*5ab0*/  @P1 WARPSYNC.ALL ;  /* 0x0000000000001948 */ /* 0x000fea0003800000 */
[----:B------:R3:W4:Y:S04]  /*5ac0*/  @P1 LDSM.16.M88.4 R68, [R5] ;  /* 0x000000000544183b */ /* 0x0007280000000200 */
[----:B------:R3:W1:Y:S04]  /*5ad0*/  @P1 LDSM.16.M88.4 R76, [R4] ;  /* 0x00000000044c183b */ /* 0x0006680000000200 */
[----:B------:R3:W1:Y:S04]  /*5ae0*/  @P1 LDSM.16.M88.4 R56, [R66+UR48+0x400] ;  /* 0x000400304238183b */ /* 0x0006680008000200 */
[----:B------:R3:W1:Y:S02]  /*5af0*/  @P1 LDSM.16.M88.4 R60, [R106+0x400] ;  /* 0x000400006a3c183b */ /* 0x0006640000000200 */
.L_x_91:
[----:B------:R-:W-:Y:S05]  /*5b00*/  BSYNC B1 ;  /* 0x0000000000017941 */ /* 0x000fea0003800000 */
.L_x_90:
[----:B-1----:R-:W-:Y:S04]  /*5b10*/  SHF.R.U32.HI R0, RZ, 0x15, R48 ;  /* 0x00000015ff007819 */ /* 0x002fe80000011630 */
[----:B------:R-:W-:Y:S01]  /*5b20*/  LOP3.LUT P1, RZ, R0, 0x3, R93, 0x48, !PT ;  /* 0x0000000300ff7812 */ /* 0x000fe2000782485d */
[----:B------:R-:W-:Y:S01]  /*5b30*/  @!UPT UIADD3 URZ, UPT, UPT, URZ, URZ, URZ ;  /* 0x000000fffffff290 */ /* 0x000fe2000fffe0ff */
[----:B--2---:R-:W-:Y:S11]  /*5b40*/  @P0 BRA `(.L_x_95) ;  /* 0x0000000000080947 */ /* 0x004ff60003800000 */
[----:B------:R-:W1:Y:S02]  /*5b50*/  SYNCS.PHASECHK.TRANS64.TRYWAIT P0, [R64+URZ+0xb0], R2 ;  /* 0x0000b002400075a7 */ /* 0x000e6400080011ff */
[----:B-1----:R-:W-:Y:S05]  /*5b60*/  @!P0 BRA `(.L_x_96) ;  /* 0x0000003c00588947 */ /* 0x002fea0003800000 */
.L_x_95:
[----:B------:R-:W-:Y:S05]  /*5b70*/  @!P1 BRA `(.L_x_97) ;  /* 0x0000000000409947 */ /* 0x000fea0003800000 */
[----:B------:R-:W3:Y:S01]  /*5b80*/  LDCU.64 UR8, c[0x4][0x70] ;  /* 0x01000e00ff0877ac */ /* 0x000ee20008000a00 */
[----:B------:R-:W-:Y:S01]  /*5b90*/  MOV R3, 0x0 ;  /* 0x0000000000037802 */ /* 0x000fe20000000f00 */
[----:B------:R-:W-:Y:S02]  /*5ba0*/  HFMA2 R12, -RZ, RZ, 0, 5.9604644775390625e-08 ;  /* 0x00000001ff0c7431 */ /* 0x000fe400000001ff */
[----:B------:R-:W-:Y:S02]  /*5bb0*/  IMAD.MOV.U32 R8, RZ, RZ, 0x192 ;  /* 0x00000192ff087424 */ /* 0x000fe400078e00ff */
[----:B------:R-:W-:Y:S01]  /*5bc0*/  IMAD.MOV.U32 R13, RZ, RZ, RZ ;  /* 0x000000ffff0d7224 */ /* 0x000fe200078e00ff */
[----:B------:R-:W2:Y:S01]  /*5bd0*/  LDCU.64 UR6, c[0x4][0x78] ;  /* 0x01000f00ff0677ac */ /* 0x000ea20008000a00 */
[----:B-1----:R-:W1:Y:S01]  /*5be0*/  LDC.64 R2, c[0x4][R3] ;  /* 0x0100000003027b82 */ /* 0x002e620000000a00 */
[----:B------:R-:W5:Y:S01]  /*5bf0*/  LDCU.64 UR4, c[0x4][0x10] ;  /* 0x01000200ff0477ac */ /* 0x000f620008000a00 */
[----:B---3--:R-:W-:Y:S01]  /*5c00*/  MOV R5, UR9 ;  /* 0x0000000900057c02 */ /* 0x008fe20008000f00 */
[----:B------:R-:W-:Y:S01]  /*5c10*/  IMAD.U32 R4, RZ, RZ, UR8 ;  /* 0x00000008ff047e24 */ /* 0x000fe2000f8e00ff */
[----:B--2---:R-:W-:Y:S01]  /*5c20*/  MOV R7, UR7 ;  /* 0x0000000700077c02 */ /* 0x004fe20008000f00 */
[----:B------:R-:W-:Y:S01]  /*5c30*/  IMAD.U32 R6, RZ, RZ, UR6 ;  /* 0x00000006ff067e24 */ /* 0x000fe2000f8e00ff */
[----:B-----5:R-:W-:Y:S01]  /*5c40*/  MOV R11, UR5 ;  /* 0x00000005000b7c02 */ /* 0x020fe20008000f00 */
[----:B------:R-:W-:Y:S02]  /*5c50*/  IMAD.U32 R10, RZ, RZ, UR4 ;  /* 0x00000004ff0a7e24 */ /* 0x000fe4000f8e00ff */
[----:B------:R-:W-:Y:S07]  /*5c60*/  LEPC R20, `(.L_x_97) ;  /* 0x000000001014794e */ /* 0x000fee0000000000 */
[----:B-1--4-:R-:W-:Y:S05]  /*5c70*/  CALL.ABS.NOINC R2 ;  /* 0x0000000002007343 */ /* 0x012fea0003c00000 */
.L_x_97:
[----:B------:R-:W-:Y:S01]  /*5c80*/  SHF.L.U32 R50, R56, 0x10, RZ ;  /* 0x0000001038327819 */ /* 0x000fe200000006ff */
[----:B------:R-:W-:Y:S05]  /*5c90*/  WARPSYNC.ALL ;  /* 0x0000000000007948 */ /* 0x000fea0003800000 */
[----:B------:R-:W-:Y:S01]  /*5ca0*/  R2UR UR4, R48 ;  /* 0x00000000300472ca */ /* 0x000fe200000e0000 */
[----:B------:R-:W-:Y:S01]  /*5cb0*/  BSSY.RECONVERGENT B0, `(.L_x_98) ;  /* 0x000008b000007945 */ /* 0x000fe20003800200 */
[----:B------:R-:W-:Y:S02]  /*5cc0*/  LOP3.LUT R51, R56, 0xffff0000, RZ, 0xc0, !PT ;  /* 0xffff000038337812 */ /* 0x000fe400078ec0ff */
[----:B------:R-:W-:Y:S02]  /*5cd0*/  SHF.L.U32 R52, R57, 0x10, RZ ;  /* 0x0000001039347819 */ /* 0x000fe400000006ff */
[----:B------:R-:W-:Y:S02]  /*5ce0*/  SHF.L.U32 R73, R100, 0x1, RZ ;  /* 0x0000000164497819 */ /* 0x000fe400000006ff */
[----:B------:R-:W-:Y:S02]  /*5cf0*/  ISETP.NE.AND P0, PT, R101, RZ, PT ;  /* 0x000000ff6500720c */ /* 0x000fe40003f05270 */
[----:B------:R-:W-:Y:S03]  /*5d00*/  IADD3 R108, PT, PT, R108, R73, RZ ;  /* 0x000000496c6c7210 */ /* 0x000fe60007ffe0ff */
[----:B---3--:R-:W2:Y:S01]  /*5d10*/  LDTM.16dp256bit.x8 R4, tmem[UR4] ;  /* 0x00000004000479ee */ /* 0x008ea200081a0000 */
[----:B------:R-:W-:Y:S01]  /*5d20*/  IADD3 R109, PT, PT, R99, R108, RZ ;  /* 0x0000006c636d7210 */ /* 0x000fe20007ffe0ff */
[C---:B--2---:R-:W-:Y:S01]  /*5d30*/  FMUL R0, R47.reuse, R4 ;  /* 0x000000042f007220 */ /* 0x044fe20000400000 */
[C---:B-1----:R-:W-:Y:S01]  /*5d40*/  FMUL R2, R47.reuse, R5 ;  /* 0x000000052f027220 */ /* 0x042fe20000400000 */
[C---:B------:R-:W-:Y:S01]  /*5d50*/  FMUL R4, R47.reuse, R8 ;  /* 0x000000082f047220 */ /* 0x040fe20000400000 */
[C---:B------:R-:W-:Y:S01]  /*5d60*/  FMUL R3, R47.reuse, R6 ;  /* 0x000000062f037220 */ /* 0x040fe20000400000 */
[C---:B------:R-:W-:Y:S01]  /*5d70*/  FMUL R5, R47.reuse, R9 ;  /* 0x000000092f057220 */ /* 0x040fe20000400000 */
[C---:B------:R-:W-:Y:S01]  /*5d80*/  FMUL R8, R47.reuse, R12 ;  /* 0x0000000c2f087220 */ /* 0x040fe20000400000 */
[C---:B------:R-:W-:Y:S01]  /*5d90*/  FMUL R6, R47.reuse, R10 ;  /* 0x0000000a2f067220 */ /* 0x040fe20000400000 */
[C---:B------:R-:W-:Y:S01]  /*5da0*/  FMUL R9, R47.reuse, R13 ;  /* 0x0000000d2f097220 */ /* 0x040fe20000400000 */
[----:B------:R-:W-:Y:S01]  /*5db0*/  FMUL R12, R47, R16 ;  /* 0x000000102f0c7220 */ /* 0x000fe20000400000 */
[----:B------:R-:W-:Y:S01]  /*5dc0*/  FFMA R0, R49, R50, R0 ;  /* 0x0000003231007223 */ /* 0x000fe20000000000 */
[C---:B------:R-:W-:Y:S01]  /*5dd0*/  FMUL R10, R47.reuse, R14 ;  /* 0x0000000e2f0a7220 */ /* 0x040fe20000400000 */
[C---:B------:R-:W-:Y:S01]  /*5de0*/  FMUL R13, R47.reuse, R17 ;  /* 0x000000112f0d7220 */ /* 0x040fe20000400000 */
[----:B------:R-:W-:Y:S01]  /*5df0*/  FMUL R16, R47, R20 ;  /* 0x000000142f107220 */ /* 0x000fe20000400000 */
[----:B------:R-:W-:Y:S01]  /*5e00*/  FFMA R2, R49, R51, R2 ;  /* 0x0000003331027223 */ /* 0x000fe20000000002 */
[C---:B------:R-:W-:Y:S01]  /*5e10*/  FMUL R14, R47.reuse, R18 ;  /* 0x000000122f0e7220 */ /* 0x040fe20000400000 */
[C---:B------:R-:W-:Y:S01]  /*5e20*/  FMUL R17, R47.reuse, R21 ;  /* 0x000000152f117220 */ /* 0x040fe20000400000 */
[C---:B------:R-:W-:Y:S01]  /*5e30*/  FMUL R20, R47.reuse, R24 ;  /* 0x000000182f147220 */ /* 0x040fe20000400000 */
[C---:B------:R-:W-:Y:S01]  /*5e40*/  FMUL R18, R47.reuse, R22 ;  /* 0x000000162f127220 */ /* 0x040fe20000400000 */
[C---:B------:R-:W-:Y:S01]  /*5e50*/  FMUL R21, R47.reuse, R25 ;  /* 0x000000192f157220 */ /* 0x040fe20000400000 */
[C---:B------:R-:W-:Y:S01]  /*5e60*/  FMUL R24, R47.reuse, R28 ;  /* 0x0000001c2f187220 */ /* 0x040fe20000400000 */
[C---:B------:R-:W-:Y:S01]  /*5e70*/  FMUL R22, R47.reuse, R26 ;  /* 0x0000001a2f167220 */ /* 0x040fe20000400000 */
[C---:B------:R-:W-:Y:S01]  /*5e80*/  FMUL R25, R47.reuse, R29 ;  /* 0x0000001d2f197220 */ /* 0x040fe20000400000 */
[----:B------:R-:W-:Y:S01]  /*5e90*/  FMUL R28, R47, R32 ;  /* 0x000000202f1c7220 */ /* 0x000fe20000400000 */
[----:B------:R-:W-:Y:S01]  /*5ea0*/  LOP3.LUT R32, R57, 0xffff0000, RZ, 0xc0, !PT ;  /* 0xffff000039207812 */ /* 0x000fe200078ec0ff */
[C---:B------:R-:W-:Y:S01]  /*5eb0*/  FMUL R26, R47.reuse, R30 ;  /* 0x0000001e2f1a7220 */ /* 0x040fe20000400000 */
[----:B------:R-:W-:Y:S01]  /*5ec0*/  FMUL R29, R47, R33 ;  /* 0x000000212f1d7220 */ /* 0x000fe20000400000 */
[----:B------:R-:W-:Y:S01]  /*5ed0*/  SHF.L.U32 R33, R58, 0x10, RZ ;  /* 0x000000103a217819 */ /* 0x000fe200000006ff */
[----:B------:R-:W-:Y:S01]  /*5ee0*/  FFMA R3, R49, R52, R3 ;  /* 0x0000003431037223 */ /* 0x000fe20000000003 */
[----:B------:R-:W-:Y:S01]  /*5ef0*/  F2FP.BF16.F32.PACK_AB R52, R2, R0 ;  /* 0x000000000234723e */ /* 0x000fe200000010ff */
[----:B------:R-:W-:Y:S01]  /*5f00*/  FMUL R7, R47, R7 ;  /* 0x000000072f077220 */ /* 0x000fe20000400000 */
[----:B------:R-:W-:Y:S01]  /*5f10*/  SHF.L.U32 R0, R59, 0x10, RZ ;  /* 0x000000103b007819 */ /* 0x000fe200000006ff */
[----:B------:R-:W-:Y:S01]  /*5f20*/  FMUL R30, R47, R34 ;  /* 0x000000222f1e7220 */ /* 0x000fe20000400000 */
[----:B------:R-:W-:Y:S01]  /*5f30*/  LOP3.LUT R34, R58, 0xffff0000, RZ, 0xc0, !PT ;  /* 0xffff00003a227812 */ /* 0x000fe200078ec0ff */
[----:B------:R-:W-:Y:S01]  /*5f40*/  FFMA R7, R49, R32, R7 ;  /* 0x0000002031077223 */ /* 0x000fe20000000007 */
[----:B------:R-:W-:Y:S01]  /*5f50*/  LOP3.LUT R2, R59, 0xffff0000, RZ, 0xc0, !PT ;  /* 0xffff00003b027812 */ /* 0x000fe200078ec0ff */
[----:B------:R-:W-:Y:S01]  /*5f60*/  FFMA R4, R49, R33, R4 ;  /* 0x0000002131047223 */ /* 0x000fe20000000004 */
[----:B------:R-:W-:Y:S01]  /*5f70*/  FMUL R11, R47, R11 ;  /* 0x0000000b2f0b7220 */ /* 0x000fe20000400000 */
[----:B------:R-:W-:Y:S01]  /*5f80*/  FFMA R5, R49, R34, R5 ;  /* 0x0000002231057223 */ /* 0x000fe20000000005 */
[----:B------:R-:W-:Y:S01]  /*5f90*/  F2FP.BF16.F32.PACK_AB R53, R7, R3 ;  /* 0x000000030735723e */ /* 0x000fe200000010ff */
[C---:B------:R-:W-:Y:S01]  /*5fa0*/  FFMA R6, R49.reuse, R0, R6 ;  /* 0x0000000031067223 */ /* 0x040fe20000000006 */
[C---:B------:R-:W-:Y:S01]  /*5fb0*/  SHF.L.U32 R0, R60.reuse, 0x10, RZ ;  /* 0x000000103c007819 */ /* 0x040fe200000006ff */
[----:B------:R-:W-:Y:S01]  /*5fc0*/  FFMA R11, R49, R2, R11 ;  /* 0x00000002310b7223 */ /* 0x000fe2000000000b */
[----:B------:R-:W-:Y:S01]  /*5fd0*/  LOP3.LUT R2, R60, 0xffff0000, RZ, 0xc0, !PT ;  /* 0xffff00003c027812 */ /* 0x000fe200078ec0ff */
[----:B------:R-:W-:Y:S01]  /*5fe0*/  FMUL R15, R47, R15 ;  /* 0x0000000f2f0f7220 */ /* 0x000fe20000400000 */
[----:B------:R-:W-:Y:S01]  /*5ff0*/  SHF.L.U32 R3, R61, 0x10, RZ ;  /* 0x000000103d037819 */ /* 0x000fe200000006ff */
[----:B------:R-:W-:Y:S01]  /*6000*/  FFMA R8, R49, R0, R8 ;  /* 0x0000000031087223 */ /* 0x000fe20000000008 */
[----:B------:R-:W-:Y:S01]  /*6010*/  LOP3.LUT R0, R61, 0xffff0000, RZ, 0xc0, !PT ;  /* 0xffff00003d007812 */ /* 0x000fe200078ec0ff */
[C---:B------:R-:W-:Y:S01]  /*6020*/  FFMA R9, R49.reuse, R2, R9 ;  /* 0x0000000231097223 */ /* 0x040fe20000000009 */
[C---:B------:R-:W-:Y:S01]  /*6030*/  SHF.L.U32 R2, R62.reuse, 0x10, RZ ;  /* 0x000000103e027819 */ /* 0x040fe200000006ff */
[----:B------:R-:W-:Y:S01]  /*6040*/  FFMA R10, R49, R3, R10 ;  /* 0x00000003310a7223 */ /* 0x000fe2000000000a */
[----:B------:R-:W-:Y:S01]  /*6050*/  SHF.L.U32 R3, R63, 0x10, RZ ;  /* 0x000000103f037819 */ /* 0x000fe200000006ff */
[C---:B------:R-:W-:Y:S01]  /*6060*/  FFMA R15, R49.reuse, R0, R15 ;  /* 0x00000000310f7223 */ /* 0x040fe2000000000f */
[----:B------:R-:W-:Y:S01]  /*6070*/  LOP3.LUT R0, R62, 0xffff0000, RZ, 0xc0, !PT ;  /* 0xffff00003e007812 */ /* 0x000fe200078ec0ff */
[----:B------:R-:W-:Y:S01]  /*6080*/  FFMA R12, R49, R2, R12 ;  /* 0x00000002310c7223 */ /* 0x000fe2000000000c */
[C---:B----4-:R-:W-:Y:S01]  /*6090*/  SHF.L.U32 R2, R68.reuse, 0x10, RZ ;  /* 0x0000001044027819 */ /* 0x050fe200000006ff */
[----:B------:R-:W-:Y:S01]  /*60a0*/  FMUL R19, R47, R19 ;  /* 0x000000132f137220 */ /* 0x000fe20000400000 */
[----:B------:R-:W-:Y:S01]  /*60b0*/  F2FP.BF16.F32.PACK_AB R54, R5, R4 ;  /* 0x000000040536723e */ /* 0x000fe200000010ff */
[----:B------:R-:W-:Y:S01]  /*60c0*/  FFMA R13, R49, R0, R13 ;  /* 0x00000000310d7223 */ /* 0x000fe2000000000d */
[----:B------:R-:W-:Y:S01]  /*60d0*/  LOP3.LUT R0, R63, 0xffff0000, RZ, 0xc0, !PT ;  /* 0xffff00003f007812 */ /* 0x000fe200078ec0ff */
[----:B------:R-:W-:Y:S01]  /*60e0*/  FFMA R14, R49, R3, R14 ;  /* 0x00000003310e7223 */ /* 0x000fe2000000000e */
[----:B------:R-:W-:Y:S01]  /*60f0*/  LOP3.LUT R3, R68, 0xffff0000, RZ, 0xc0, !PT ;  /* 0xffff000044037812 */ /* 0x000fe200078ec0ff */
[----:B------:R-:W-:Y:S01]  /*6100*/  FMUL R23, R47, R23 ;  /* 0x000000172f177220 */ /* 0x000fe20000400000 */
[----:B------:R-:W-:Y:S01]  /*6110*/  F2FP.BF16.F32.PACK_AB R55, R11, R6 ;  /* 0x000000060b37723e */ /* 0x000fe200000010ff */
[----:B------:R-:W-:Y:S01]  /*6120*/  FFMA R19, R49, R0, R19 ;  /* 0x0000000031137223 */ /* 0x000fe20000000013 */
[----:B------:R-:W-:Y:S01]  /*6130*/  SHF.L.U32 R0, R69, 0x10, RZ ;  /* 0x0000001045007819 */ /* 0x000fe200000006ff */
[----:B------:R-:W-:Y:S01]  /*6140*/  FFMA R16, R49, R2, R16 ;  /* 0x0000000231107223 */ /* 0x000fe20000000010 */
[----:B------:R-:W-:Y:S01]  /*6150*/  LOP3.LUT R2, R69, 0xffff0000, RZ, 0xc0, !PT ;  /* 0xffff000045027812 */ /* 0x000fe200078ec0ff */
[----:B------:R-:W-:Y:S01]  /*6160*/  FFMA R17, R49, R3, R17 ;  /* 0x0000000331117223 */ /* 0x000fe20000000011 */
[----:B------:R-:W-:Y:S01]  /*6170*/  SHF.L.U32 R3, R71, 0x10, RZ ;  /* 0x0000001047037819 */ /* 0x000fe200000006ff */
        /* <DEDUP_REMOVED lines=15> */
[C---:B------:R-:W-:Y:S01]  /*6270*/  SHF.L.U32 R2, R78.reuse, 0x10, RZ ;  /* 0x000000104e027819 */ /* 0x040fe200000006ff */
[----:B------:R-:W-:Y:S01]  /*6280*/  FMUL R31, R47, R31 ;  /* 0x0000001f2f1f7220 */ /* 0x000fe20000400000 */
[----:B------:R-:W-:Y:S01]  /*6290*/  F2FP.BF16.F32.PACK_AB R8, R9, R8 ;  /* 0x000000080908723e */ /* 0x000fe200000010ff */
[----:B------:R1:W-:Y:S01]  /*62a0*/  STSM.16.M88.4 [R107+0x400], R52 ;  /* 0x000400346b007844 */ /* 0x0003e20000000200 */
        /* <DEDUP_REMOVED lines=8> */
[----:B------:R-:W-:Y:S01]  /*6330*/  LOP3.LUT R0, R79, 0xffff0000, RZ, 0xc0, !PT ;  /* 0xffff00004f007812 */ /* 0x000fe200078ec0ff */
[----:B------:R-:W-:Y:S01]  /*6340*/  FFMA R28, R49, R2, R28 ;  /* 0x00000002311c7223 */ /* 0x000fe2000000001c */
[----:B------:R-:W-:Y:S01]  /*6350*/  F2FP.BF16.F32.PACK_AB R11, R19, R14 ;  /* 0x0000000e130b723e */ /* 0x000fe200000010ff */
[----:B------:R-:W-:Y:S01]  /*6360*/  FFMA R29, R49, R3, R29 ;  /* 0x00000003311d7223 */ /* 0x000fe2000000001d */
[----:B------:R-:W-:Y:S01]  /*6370*/  F2FP.BF16.F32.PACK_AB R16, R17, R16 ;  /* 0x000000101110723e */ /* 0x000fe200000010ff */
[----:B------:R-:W-:Y:S01]  /*6380*/  FFMA R30, R49, R4, R30 ;  /* 0x00000004311e7223 */ /* 0x000fe2000000001e */
[----:B------:R-:W-:Y:S01]  /*6390*/  F2FP.BF16.F32.PACK_AB R17, R23, R18 ;  /* 0x000000121711723e */ /* 0x000fe200000010ff */
[----:B------:R1:W-:Y:S01]  /*63a0*/  STSM.16.M88.4 [R106+0x400], R8 ;  /* 0x000400086a007844 */ /* 0x0003e20000000200 */
[----:B------:R-:W-:Y:S01]  /*63b0*/  FFMA R35, R49, R0, R35 ;  /* 0x0000000031237223 */ /* 0x000fe20000000023 */
[----:B------:R-:W-:Y:S02]  /*63c0*/  F2FP.BF16.F32.PACK_AB R18, R21, R20 ;  /* 0x000000141512723e */ /* 0x000fe400000010ff */
[----:B------:R-:W-:Y:S02]  /*63d0*/  F2FP.BF16.F32.PACK_AB R19, R27, R22 ;  /* 0x000000161b13723e */ /* 0x000fe400000010ff */
[----:B------:R-:W-:Y:S02]  /*63e0*/  F2FP.BF16.F32.PACK_AB R24, R25, R24 ;  /* 0x000000181918723e */ /* 0x000fe400000010ff */
[----:B------:R-:W-:Y:S01]  /*63f0*/  F2FP.BF16.F32.PACK_AB R25, R31, R26 ;  /* 0x0000001a1f19723e */ /* 0x000fe200000010ff */
[----:B------:R1:W-:Y:S01]  /*6400*/  STSM.16.M88.4 [R108], R16 ;  /* 0x000000106c007844 */ /* 0x0003e20000000200 */
[----:B------:R-:W-:Y:S02]  /*6410*/  F2FP.BF16.F32.PACK_AB R26, R29, R28 ;  /* 0x0000001c1d1a723e */ /* 0x000fe400000010ff */
[----:B------:R-:W-:Y:S05]  /*6420*/  F2FP.BF16.F32.PACK_AB R27, R35, R30 ;  /* 0x0000001e231b723e */ /* 0x000fea00000010ff */
[----:B------:R1:W-:Y:S01]  /*6430*/  STSM.16.M88.4 [R109], R24 ;  /* 0x000000186d007844 */ /* 0x0003e20000000200 */
[----:B------:R-:W-:Y:S01]  /*6440*/  @!PT LDS RZ, [RZ] ;  /* 0x00000000fffff984 */ /* 0x000fe20000000800 */
[----:B------:R-:W-:Y:S01]  /*6450*/  @!PT LDS RZ, [RZ] ;  /* 0x00000000fffff984 */ /* 0x000fe20000000800 */
[----:B------:R-:W-:Y:S01]  /*6460*/  @!PT LDS RZ, [RZ] ;  /* 0x00000000fffff984 */ /* 0x000fe20000000800 */
[----:B------:R-:W-:Y:S01]  /*6470*/  @!PT LDS RZ, [RZ] ;  /* 0x00000000fffff984 */ /* 0x000fe20000000800 */
[----:B------:R2:W-:Y:S07]  /*6480*/  MEMBAR.ALL.CTA ;  /* 0x0000000000007992 */ /* 0x0005ee0000008000 */
[----:B--2---:R-:W2:Y:S02]  /*6490*/  FENCE.VIEW.ASYNC.S ;  /* 0x00000000000073c6 */ /* 0x004ea40000000000 */
[----:B--2---:R-:W-:Y:S06]  /*64a0*/  BAR.SYNC.DEFER_BLOCKING 0x1, 0x80 ;  /* 0x0042000000007b1d */ /* 0x004fec0000010000 */
[----:B------:R-:W-:Y:S05]  /*64b0*/  @P0 BRA `(.L_x_99) ;  /* 0x0000000000280947 */ /* 0x000fea0003800000 */
[----:B------:R-:W-:Y:S02]  /*64c0*/  UIADD3 UR4, UPT, UPT, UR48, 0x400, URZ ;  /* 0x0000040030047890 */ /* 0x000fe4000fffe0ff */
[----:B------:R-:W-:Y:S01]  /*64d0*/  UIADD3 UR6, UP0, UPT, UR52, 0x680, URZ ;  /* 0x0000068034067890 */ /* 0x000fe2000ff1e0ff */
[----:B------:R-:W-:Y:S03]  /*64e0*/  UMOV UR43, UR36 ;  /* 0x00000024002b7c82 */ /* 0x000fe60008000000 */
[----:B------:R-:W-:Y:S01]  /*64f0*/  MOV R94, UR4 ;  /* 0x00000004005e7c02 */ /* 0x000fe20008000f00 */
[----:B------:R-:W-:Y:S03]  /*6500*/  UIADD3.X UR7, UPT, UPT, URZ, UR53, URZ, UP0, !UPT ;  /* 0x00000035ff077290 */ /* 0x000fe600087fe4ff */
[----:B------:R-:W-:Y:S11]  /*6510*/  R2UR UR40, R94 ;  /* 0x000000005e2872ca */ /* 0x000ff600000e0000 */
[----:B------:R-:W-:Y:S02]  /*6520*/  @!UPT UIADD3 URZ, UPT, UPT, URZ, URZ, URZ ;  /* 0x000000fffffff290 */ /* 0x000fe4000fffe0ff */
[----:B------:R2:W-:Y:S01]  /*6530*/  UTMASTG.3D [UR40], [UR6] ;  /* 0x00000028060073b5 */ /* 0x0005e20008010000 */
[----:B------:R0:W-:Y:S01]  /*6540*/  UTMACMDFLUSH ;  /* 0x00000000000079b7 */ /* 0x0001e20000000000 */
[----:B--2---:R-:W-:Y:S04]  /*6550*/  DEPBAR.LE SB0, 0x1 ;  /* 0x000080400000791a */ /* 0x004fe80000000000 */
.L_x_99:
[----:B------:R-:W-:Y:S05]  /*6560*/  BSYNC.RECONVERGENT B0 ;  /* 0x0000000000007941 */ /* 0x000fea0003800200 */
.L_x_98:
[----:B------:R-:W-:Y:S01]  /*6570*/  BAR.SYNC.DEFER_BLOCKING 0x1, 0x80 ;  /* 0x0042000000007b1d */ /* 0x000fe20000010000 */
[----:B------:R-:W-:Y:S01]  /*6580*/  ISETP.NE.AND P1, PT, R105, RZ, PT ;  /* 0x000000ff6900720c */ /* 0x000fe20003f25270 */
[----:B------:R-:W-:Y:S01]  /*6590*/  UISETP.NE.AND UP0, UPT, UR49, URZ, UPT ;  /* 0x000000ff3100728c */ /* 0x000fe2000bf05270 */
[----:B------:R-:W-:Y:S11]  /*65a0*/  LEA R2, R65, UR48, 0x3 ;  /* 0x0000003041027c11 */ /* 0x000ff6000f8e18ff */
[----:B------:R-:W-:Y:S01]  /*65b0*/  @P1 SHF.L.U32 R3, R98, 0x1f, RZ ;  /* 0x0000001f62031819 */ /* 0x000fe200000006ff */
[----:B------:R-:W-:Y:S06]  /*65c0*/  BRA.U !UP0, `(.L_x_100) ;  /* 0x0000000108247547 */ /* 0x000fec000b800000 */
[----:B------:R-:W-:Y:S01]  /*65d0*/  IMAD.U32 R4, RZ, RZ, UR51 ;  /* 0x00000033ff047e24 */ /* 0x000fe2000f8e00ff */
[----:B------:R-:W-:Y:S01]  /*65e0*/  MOV R0, UR37 ;  /* 0x0000002500007c02 */ /* 0x000fe20008000f00 */
[----:B------:R-:W-:Y:S03]  /*65f0*/  UIADD3 UR51, UPT, UPT, UR51, 0x1, URZ ;  /* 0x0000000133337890 */ /* 0x000fe6000fffe0ff */
[----:B------:R-:W-:Y:S01]  /*6600*/  @P1 LEA R4, R4, UR48, 0x3 ;  /* 0x0000003004041c11 */ /* 0x000fe2000f8e18ff */
[----:B------:R-:W-:Y:S04]  /*6610*/  UISETP.NE.AND UP0, UPT, UR51, 0x4, UPT ;  /* 0x000000043300788c */ /* 0x000fe8000bf05270 */
[----:B------:R-:W-:Y:S01]  /*6620*/  @P1 VIADD R4, R4, 0x60 ;  /* 0x0000006004041836 */ /* 0x000fe20000000000 */
[----:B------:R-:W-:Y:S04]  /*6630*/  USEL UR51, UR51, URZ, UP0 ;  /* 0x000000ff33337287 */ /* 0x000fe80008000000 */
[----:B------:R-:W-:Y:S04]  /*6640*/  @P1 PRMT R0, R0, 0x654, R4 ;  /* 0x0000065400001816 */ /* 0x000fe80000000004 */
[----:B------:R2:W-:Y:S04]  /*6650*/  @P1 SYNCS.ARRIVE.TRANS64.RED.A1T0 RZ, [R0+URZ], RZ ;  /* 0x000000ff00ff19a7 */ /* 0x0005e800081004ff */
.L_x_100:
[----:B------:R-:W3:Y:S01]  /*6660*/  @P1 SYNCS.PHASECHK.TRANS64.TRYWAIT P0, [R2+URZ+0x40], R3 ;  /* 0x00004003020015a7 */ /* 0x000ee200080011ff */
[----:B------:R-:W-:Y:S01]  /*6670*/  BSSY B1, `(.L_x_101) ;  /* 0x0000017000017945 */ /* 0x000fe20003800000 */
[----:B---3--:R-:W-:Y:S03]  /*6680*/  @P1 SEL R67, RZ, 0x1, !P0 ;  /* 0x00000001ff431807 */ /* 0x008fe60004000000 */
[----:B------:R-:W-:Y:S05]  /*6690*/  @!P1 BRA `(.L_x_102) ;  /* 0x0000000000509947 */ /* 0x000fea0003800000 */
[----:B------:R-:W-:Y:S01]  /*66a0*/  ISETP.NE.AND P1, PT, R72, RZ, PT ;  /* 0x000000ff4800720c */ /* 0x000fe20003f25270 */
[----:B------:R-:W-:Y:S01]  /*66b0*/  BSSY B0, `(.L_x_103) ;  /* 0x000000a000007945 */ /* 0x000fe20003800000 */
[----:B------:R-:W-:Y:S11]  /*66c0*/  ISETP.NE.AND P0, PT, R67, RZ, PT ;  /* 0x000000ff4300720c */ /* 0x000ff60003f05270 */
[----:B------:R-:W-:Y:S04]  /*66d0*/  @P1 IMAD R5, R65, 0x2000, R66 ;  /* 0x0000200041051824 */ /* 0x000fe800078e0242 */
[----:B------:R-:W-:Y:S05]  /*66e0*/  @P1 VIADD R4, R5, UR48 ;  /* 0x0000003005041c36 */ /* 0x000fea0008000000 */
[----:B------:R-:W-:Y:S01]  /*66f0*/  @P1 IADD3 R3, PT, PT, R73, R4, RZ ;  /* 0x0000000449031210 */ /* 0x000fe20007ffe0ff */
[----:B------:R-:W-:Y:S01]  /*6700*/  @P1 IMAD.IADD R4, R99, 0x1, R4 ;  /* 0x0000000163041824 */ /* 0x000fe200078e0204 */
[----:B------:R-:W-:Y:S06]  /*6710*/  @P0 BRA `(.L_x_104) ;  /* 0x00000000000c0947 */ /* 0x000fec0003800000 */
[----:B--2---:R-:W-:Y:S04]  /*6720*/  SHF.L.U32 R0, R98, 0x1f, RZ ;  /* 0x0000001f62007819 */ /* 0x004fe800000006ff */
[----:B------:R-:W2:Y:S02]  /*6730*/  SYNCS.PHASECHK.TRANS64.TRYWAIT P0, [R2+URZ+0x40], R0 ;  /* 0x00004000020075a7 */ /* 0x000ea400080011ff */
[----:B--2---:R-:W-:Y:S05]  /*6740*/  @!P0 BRA `(.L_x_105) ;  /* 0x0000003000748947 */ /* 0x004fea0003800000 */
.L_x_104:
[----:B------:R-:W-:Y:S05]  /*6750*/  BSYNC B0 ;  /* 0x0000000000007941 */ /* 0x000fea0003800000 */
.L_x_103:
[----:B------:R-:W-:Y:S02]  /*6760*/  ISETP.NE.AND P0, PT, R72, RZ, PT ;  /* 0x000000ff4800720c */ /* 0x000fe40003f05270 */
[----:B------:R-:W-:Y:S11]  /*6770*/  IADD3 R65, PT, PT, R65, 0x1, RZ ;  /* 0x0000000141417810 */ /* 0x000ff60007ffe0ff */
[----:B--2---:R-:W-:Y:S01]  /*6780*/  @P0 IMAD.IADD R0, R99, 0x1, R3 ;  /* 0x0000000163000824 */ /* 0x004fe200078e0203 */
[----:B------:R-:W-:Y:S05]  /*6790*/  @P0 WARPSYNC.ALL ;  /* 0x0000000000000948 */ /* 0x000fea0003800000 */
[----:B------:R3:W4:Y:S04]  /*67a0*/  @P0 LDSM.16.M88.4 R56, [R5+UR48+0x400] ;  /* 0x000400300538083b */ /* 0x0007280008000200 */
[----:B------:R3:W2:Y:S04]  /*67b0*/  @P0 LDSM.16.M88.4 R60, [R4+0x400] ;  /* 0x00040000043c083b */ /* 0x0006a80000000200 */
[----:B------:R3:W1:Y:S04]  /*67c0*/  @P0 LDSM.16.M88.4 R68, [R3+0x400] ;  /* 0x000400000344083b */ /* 0x0006680000000200 */
[----:B------:R3:W1:Y:S02]  /*67d0*/  @P0 LDSM.16.M88.4 R76, [R0+0x400] ;  /* 0x00040000004c083b */ /* 0x0006640000000200 */
.L_x_102:
[----:B------:R-:W-:Y:S05]  /*67e0*/  BSYNC B1 ;  /* 0x0000000000017941 */ /* 0x000fea0003800000 */
.L_x_101:
[----:B--23--:R-:W-:Y:S05]  /*67f0*/  VIADD R0, R48, 0x40 ;  /* 0x0000004030007836 */ /* 0x00cfea0000000000 */
[----:B------:R-:W-:Y:S04]  /*6800*/  SHF.R.U32.HI R0, RZ, 0x15, R0 ;  /* 0x00000015ff007819 */ /* 0x000fe80000011600 */
[----:B------:R-:W-:Y:S11]  /*6810*/  LOP3.LUT P0, RZ, R0, 0x3, R93, 0x48, !PT ;  /* 0x0000000300ff7812 */ /* 0x000ff6000780485d */
[----:B------:R-:W-:Y:S02]  /*6820*/  @!UPT UIADD3 URZ, UPT, UPT, URZ, URZ, URZ ;  /* 0x000000fffffff290 */ /* 0x000fe4000fffe0ff */
[----:B------:R-:W-:Y:S05]  /*6830*/  @!P0 BRA `(.L_x_106) ;  /* 0x0000000000408947 */ /* 0x000fea0003800000 */
[----:B------:R-:W2:Y:S01]  /*6840*/  LDCU.64 UR8, c[0x4][0x70] ;  /* 0x01000e00ff0877ac */ /* 0x000ea20008000a00 */
[----:B------:R-:W-:Y:S01]  /*6850*/  MOV R3, 0x0 ;  /* 0x0000000000037802 */ /* 0x000fe20000000f00 */
[----:B------:R-:W-:Y:S02]  /*6860*/  HFMA2 R12, -RZ, RZ, 0, 5.9604644775390625e-08 ;  /* 0x00000001ff0c7431 */ /* 0x000fe400000001ff */
[----:B-1----:R-:W-:Y:S02]  /*6870*/  IMAD.MOV.U32 R8, RZ, RZ, 0x192 ;  /* 0x00000192ff087424 */ /* 0x002fe400078e00ff */
[----:B------:R-:W-:Y:S01]  /*6880*/  IMAD.MOV.U32 R13, RZ, RZ, RZ ;  /* 0x000000ffff0d7224 */ /* 0x000fe200078e00ff */
[----:B------:R-:W1:Y:S01]  /*6890*/  LDCU.64 UR6, c[0x4][0x78] ;  /* 0x01000f00ff0677ac */ /* 0x000e620008000a00 */
[----:B------:R-:W3:Y:S01]  /*68a0*/  LDC.64 R2, c[0x4][R3] ;  /* 0x0100000003027b82 */ /* 0x000ee20000000a00 */
[----:B------:R-:W5:Y:S01]  /*68b0*/  LDCU.64 UR4, c[0x4][0x10] ;  /* 0x01000200ff0477ac */ /* 0x000f620008000a00 */
[----:B--2---:R-:W-:Y:S01]  /*68c0*/  MOV R5, UR9 ;  /* 0x0000000900057c02 */ /* 0x004fe20008000f00 */
[----:B------:R-:W-:Y:S01]  /*68d0*/  IMAD.U32 R4, RZ, RZ, UR8 ;  /* 0x00000008ff047e24 */ /* 0x000fe2000f8e00ff */
[----:B-1----:R-:W-:Y:S01]  /*68e0*/  MOV R7, UR7 ;  /* 0x0000000700077c02 */ /* 0x002fe20008000f00 */
[----:B------:R-:W-:Y:S01]  /*68f0*/  IMAD.U32 R6, RZ, RZ, UR6 ;  /* 0x00000006ff067e24 */ /* 0x000fe2000f8e00ff */
[----:B-----5:R-:W-:Y:S01]  /*6900*/  MOV R11, UR5 ;  /* 0x00000005000b7c02 */ /* 0x020fe20008000f00 */
[----:B------:R-:W-:Y:S02]  /*6910*/  IMAD.U32 R10, RZ, RZ, UR4 ;  /* 0x00000004ff0a7e24 */ /* 0x000fe4000f8e00ff */
[----:B------:R-:W-:Y:S07]  /*6920*/  LEPC R20, `(.L_x_106) ;  /* 0x000000001014794e */ /* 0x000fee0000000000 */
[----:B---34-:R-:W-:Y:S05]  /*6930*/  CALL.ABS.NOINC R2 ;  /* 0x0000000002007343 */ /* 0x018fea0003c00000 */
.L_x_106:
[----:B------:R-:W-:Y:S01]  /*6940*/  ISETP.NE.AND P6, PT, R105, RZ, PT ;  /* 0x000000ff6900720c */ /* 0x000fe20003fc5270 */
[----:B------:R-:W-:Y:S05]  /*6950*/  WARPSYNC.ALL ;  /* 0x0000000000007948 */ /* 0x000fea0003800000 */
[----:B------:R-:W-:Y:S01]  /*6960*/  R2UR UR4, R48 ;  /* 0x00000000300472ca */ /* 0x000fe200000e0000 */
[----:B------:R-:W-:Y:S01]  /*6970*/  BSSY.RECONVERGENT B0, `(.L_x_107) ;  /* 0x000008f000007945 */ /* 0x000fe20003800200 */
[----:B------:R-:W-:Y:S02]  /*6980*/  MOV R50, UR51 ;  /* 0x0000003300327c02 */ /* 0x000fe40008000f00 */
[----:B----4-:R-:W-:Y:S02]  /*6990*/  SHF.L.U32 R3, R56, 0x10, RZ ;  /* 0x0000001038037819 */ /* 0x010fe400000006ff */
[----:B------:R-:W-:Y:S02]  /*69a0*/  MOV R74, UR37 ;  /* 0x00000025004a7c02 */ /* 0x000fe40008000f00 */
[----:B------:R-:W-:Y:S02]  /*69b0*/  @P6 LEA R50, R50, UR48, 0x3 ;  /* 0x0000003032326c11 */ /* 0x000fe4000f8e18ff */
[----:B------:R-:W-:Y:S02]  /*69c0*/  LOP3.LUT R51, R57, 0xffff0000, RZ, 0xc0, !PT ;  /* 0xffff000039337812 */ /* 0x000fe400078ec0ff */
[----:B------:R-:W-:Y:S01]  /*69d0*/  @P6 IADD3 R50, PT, PT, R50, 0x60, RZ ;  /* 0x0000006032326810 */ /* 0x000fe20007ffe0ff */
[----:B-1----:R-:W1:Y:S01]  /*69e0*/  LDTM.16dp256bit.x8 R4, tmem[UR4+0x40] ;  /* 0x00004004000479ee */ /* 0x002e6200081a0000 */
[----:B------:R-:W-:Y:S02]  /*69f0*/  ISETP.NE.AND P0, PT, R101, RZ, PT ;  /* 0x000000ff6500720c */ /* 0x000fe40003f05270 */
[----:B------:R-:W-:Y:S02]  /*6a00*/  @P6 PRMT R74, R74, 0x654, R50 ;  /* 0x000006544a4a6816 */ /* 0x000fe40000000032 */
[----:B------:R-:W-:Y:S01]  /*6a10*/  SHF.L.U32 R50, R57, 0x10, RZ ;  /* 0x0000001039327819 */ /* 0x000fe200000006ff */
[C---:B-1----:R-:W-:Y:S01]  /*6a20*/  FMUL R0, R47.reuse, R4 ;  /* 0x000000042f007220 */ /* 0x042fe20000400000 */
[----:B------:R-:W-:Y:S01]  /*6a30*/  LOP3.LUT R4, R56, 0xffff0000, RZ, 0xc0, !PT ;  /* 0xffff000038047812 */ /* 0x000fe200078ec0ff */
[C---:B------:R-:W-:Y:S01]  /*6a40*/  FMUL R2, R47.reuse, R5 ;  /* 0x000000052f027220 */ /* 0x040fe20000400000 */
[----:B------:R-:W-:Y:S01]  /*6a50*/  FMUL R7, R47, R7 ;  /* 0x000000072f077220 */ /* 0x000fe20000400000 */
[----:B------:R-:W-:Y:S01]  /*6a60*/  FFMA R0, R49, R3, R0 ;  /* 0x0000000331007223 */ /* 0x000fe20000000000 */
[----:B------:R-:W-:Y:S01]  /*6a70*/  FMUL R3, R47, R6 ;  /* 0x000000062f037220 */ /* 0x000fe20000400000 */
[----:B------:R-:W-:Y:S01]  /*6a80*/  FFMA R2, R49, R4, R2 ;  /* 0x0000000431027223 */ /* 0x000fe20000000002 */
[C---:B------:R-:W-:Y:S01]  /*6a90*/  FMUL R4, R47.reuse, R8 ;  /* 0x000000082f047220 */ /* 0x040fe20000400000 */
[C---:B------:R-:W-:Y:S01]  /*6aa0*/  FMUL R8, R47.reuse, R12 ;  /* 0x0000000c2f087220 */ /* 0x040fe20000400000 */
[C---:B------:R-:W-:Y:S01]  /*6ab0*/  FMUL R12, R47.reuse, R16 ;  /* 0x000000102f0c7220 */ /* 0x040fe20000400000 */
[C---:B------:R-:W-:Y:S01]  /*6ac0*/  FMUL R16, R47.reuse, R20 ;  /* 0x000000142f107220 */ /* 0x040fe20000400000 */
[----:B------:R-:W-:Y:S01]  /*6ad0*/  F2FP.BF16.F32.PACK_AB R52, R2, R0 ;  /* 0x000000000234723e */ /* 0x000fe200000010ff */
[C---:B------:R-:W-:Y:S01]  /*6ae0*/  FMUL R20, R47.reuse, R24 ;  /* 0x000000182f147220 */ /* 0x040fe20000400000 */
[C---:B------:R-:W-:Y:S01]  /*6af0*/  LOP3.LUT R0, R58.reuse, 0xffff0000, RZ, 0xc0, !PT ;  /* 0xffff00003a007812 */ /* 0x040fe200078ec0ff */
[----:B------:R-:W-:Y:S01]  /*6b00*/  FMUL R24, R47, R28 ;  /* 0x0000001c2f187220 */ /* 0x000fe20000400000 */
[----:B------:R-:W-:Y:S01]  /*6b10*/  SHF.L.U32 R2, R59, 0x10, RZ ;  /* 0x000000103b027819 */ /* 0x000fe200000006ff */
[C---:B------:R-:W-:Y:S01]  /*6b20*/  FMUL R28, R47.reuse, R32 ;  /* 0x000000202f1c7220 */ /* 0x040fe20000400000 */
[----:B------:R-:W-:Y:S01]  /*6b30*/  SHF.L.U32 R32, R58, 0x10, RZ ;  /* 0x000000103a207819 */ /* 0x000fe200000006ff */
[----:B------:R-:W-:Y:S01]  /*6b40*/  FMUL R5, R47, R9 ;  /* 0x000000092f057220 */ /* 0x000fe20000400000 */
[C---:B------:R-:W-:Y:S01]  /*6b50*/  FFMA R3, R49.reuse, R50, R3 ;  /* 0x0000003231037223 */ /* 0x040fe20000000003 */
[----:B------:R-:W-:Y:S01]  /*6b60*/  FFMA R7, R49, R51, R7 ;  /* 0x0000003331077223 */ /* 0x000fe20000000007 */
[----:B------:R-:W-:Y:S01]  /*6b70*/  FMUL R6, R47, R10 ;  /* 0x0000000a2f067220 */ /* 0x000fe20000400000 */
[----:B------:R-:W-:Y:S01]  /*6b80*/  FFMA R4, R49, R32, R4 ;  /* 0x0000002031047223 */ /* 0x000fe20000000004 */
[----:B------:R-:W-:Y:S01]  /*6b90*/  LOP3.LUT R32, R59, 0xffff0000, RZ, 0xc0, !PT ;  /* 0xffff00003b207812 */ /* 0x000fe200078ec0ff */
[----:B------:R-:W-:Y:S01]  /*6ba0*/  FFMA R5, R49, R0, R5 ;  /* 0x0000000031057223 */ /* 0x000fe20000000005 */
[C---:B------:R-:W-:Y:S01]  /*6bb0*/  SHF.L.U32 R0, R60.reuse, 0x10, RZ ;  /* 0x000000103c007819 */ /* 0x040fe200000006ff */
[----:B------:R-:W-:Y:S01]  /*6bc0*/  FMUL R11, R47, R11 ;  /* 0x0000000b2f0b7220 */ /* 0x000fe20000400000 */
[----:B------:R-:W-:Y:S01]  /*6bd0*/  F2FP.BF16.F32.PACK_AB R53, R7, R3 ;  /* 0x000000030735723e */ /* 0x000fe200000010ff */
[C---:B------:R-:W-:Y:S01]  /*6be0*/  FFMA R6, R49.reuse, R2, R6 ;  /* 0x0000000231067223 */ /* 0x040fe20000000006 */
[----:B------:R-:W-:Y:S01]  /*6bf0*/  LOP3.LUT R2, R60, 0xffff0000, RZ, 0xc0, !PT ;  /* 0xffff00003c027812 */ /* 0x000fe200078ec0ff */
[----:B------:R-:W-:Y:S01]  /*6c00*/  FFMA R11, R49, R32, R11 ;  /* 0x00000020310b7223 */ /* 0x000fe2000000000b */
[----:B------:R-:W-:Y:S01]  /*6c10*/  SHF.L.U32 R3, R61, 0x10, RZ ;  /* 0x000000103d037819 */ /* 0x000fe200000006ff */
[----:B------:R-:W-:Y:S01]  /*6c20*/  FFMA R8, R49, R0, R8 ;  /* 0x0000000031087223 */ /* 0x000fe20000000008 */
[----:B------:R-:W-:Y:S01]  /*6c30*/  LOP3.LUT R0, R61, 0xffff0000, RZ, 0xc0, !PT ;  /* 0xffff00003d007812 */ /* 0x000fe200078ec0ff */
[----:B------:R-:W-:Y:S01]  /*6c40*/  FMUL R9, R47, R13 ;  /* 0x0000000d2f097220 */ /* 0x000fe20000400000 */
[----:B------:R-:W-:Y:S01]  /*6c50*/  F2FP.BF16.F32.PACK_AB R54, R5, R4 ;  /* 0x000000040536723e */ /* 0x000fe200000010ff */
[----:B------:R-:W-:Y:S01]  /*6c60*/  FMUL R10, R47, R14 ;  /* 0x0000000e2f0a7220 */ /* 0x000fe20000400000 */
[----:B------:R-:W-:Y:S01]  /*6c70*/  SHF.L.U32 R4, R77, 0x10, RZ ;  /* 0x000000104d047819 */ /* 0x000fe200000006ff */
[----:B------:R-:W-:Y:S01]  /*6c80*/  FMUL R15, R47, R15 ;  /* 0x0000000f2f0f7220 */ /* 0x000fe20000400000 */
[----:B------:R-:W-:Y:S01]  /*6c90*/  F2FP.BF16.F32.PACK_AB R55, R11, R6 ;  /* 0x000000060b37723e */ /* 0x000fe200000010ff */
[C---:B------:R-:W-:Y:S01]  /*6ca0*/  FFMA R9, R49.reuse, R2, R9 ;  /* 0x0000000231097223 */ /* 0x040fe20000000009 */
[C---:B------:R-:W-:Y:S01]  /*6cb0*/  SHF.L.U32 R2, R62.reuse, 0x10, RZ ;  /* 0x000000103e027819 */ /* 0x040fe200000006ff */
[C---:B------:R-:W-:Y:S01]  /*6cc0*/  FFMA R10, R49.reuse, R3, R10 ;  /* 0x00000003310a7223 */ /* 0x040fe2000000000a */
[----:B------:R-:W-:Y:S01]  /*6cd0*/  LOP3.LUT R3, R62, 0xffff0000, RZ, 0xc0, !PT ;  /* 0xffff00003e037812 */ /* 0x000fe200078ec0ff */
[----:B------:R-:W-:Y:S01]  /*6ce0*/  FFMA R15, R49, R0, R15 ;  /* 0x00000000310f7223 */ /* 0x000fe2000000000f */
[----:B------:R-:W-:Y:S01]  /*6cf0*/  SHF.L.U32 R0, R63, 0x10, RZ ;  /* 0x000000103f007819 */ /* 0x000fe200000006ff */
[----:B------:R-:W-:Y:S01]  /*6d00*/  FMUL R13, R47, R17 ;  /* 0x000000112f0d7220 */ /* 0x000fe20000400000 */
[----:B------:R-:W-:Y:S01]  /*6d10*/  F2FP.BF16.F32.PACK_AB R8, R9, R8 ;  /* 0x000000080908723e */ /* 0x000fe200000010ff */
[----:B------:R-:W-:Y:S01]  /*6d20*/  FMUL R14, R47, R18 ;  /* 0x000000122f0e7220 */ /* 0x000fe20000400000 */
[----:B------:R-:W-:Y:S01]  /*6d30*/  LOP3.LUT R5, R79, 0xffff0000, RZ, 0xc0, !PT ;  /* 0xffff00004f057812 */ /* 0x000fe200078ec0ff */
[----:B------:R-:W-:Y:S01]  /*6d40*/  FFMA R12, R49, R2, R12 ;  /* 0x00000002310c7223 */ /* 0x000fe2000000000c */
[----:B------:R-:W-:Y:S01]  /*6d50*/  LOP3.LUT R2, R63, 0xffff0000, RZ, 0xc0, !PT ;  /* 0xffff00003f027812 */ /* 0x000fe200078ec0ff */
[----:B------:R-:W-:Y:S01]  /*6d60*/  FFMA R13, R49, R3, R13 ;  /* 0x00000003310d7223 */ /* 0x000fe2000000000d */
[----:B------:R-:W-:Y:S01]  /*6d70*/  SHF.L.U32 R3, R69, 0x10, RZ ;  /* 0x0000001045037819 */ /* 0x000fe200000006ff */
[----:B------:R-:W-:Y:S01]  /*6d80*/  FFMA R14, R49, R0, R14 ;  /* 0x00000000310e7223 */ /* 0x000fe2000000000e */
[C---:B------:R-:W-:Y:S01]  /*6d90*/  SHF.L.U32 R0, R68.reuse, 0x10, RZ ;  /* 0x0000001044007819 */ /* 0x040fe200000006ff */
[----:B------:R-:W-:Y:S01]  /*6da0*/  FMUL R19, R47, R19 ;  /* 0x000000132f137220 */ /* 0x000fe20000400000 */
[----:B------:R-:W-:Y:S01]  /*6db0*/  F2FP.BF16.F32.PACK_AB R9, R15, R10 ;  /* 0x0000000a0f09723e */ /* 0x000fe200000010ff */
[----:B------:R-:W-:Y:S01]  /*6dc0*/  FMUL R17, R47, R21 ;  /* 0x000000152f117220 */ /* 0x000fe20000400000 */
[----:B------:R-:W-:Y:S01]  /*6dd0*/  F2FP.BF16.F32.PACK_AB R10, R13, R12 ;  /* 0x0000000c0d0a723e */ /* 0x000fe200000010ff */
[C---:B------:R-:W-:Y:S01]  /*6de0*/  FFMA R19, R49.reuse, R2, R19 ;  /* 0x0000000231137223 */ /* 0x040fe20000000013 */
[----:B------:R-:W-:Y:S01]  /*6df0*/  LOP3.LUT R2, R68, 0xffff0000, RZ, 0xc0, !PT ;  /* 0xffff000044027812 */ /* 0x000fe200078ec0ff */
[----:B------:R-:W-:Y:S01]  /*6e00*/  FFMA R16, R49, R0, R16 ;  /* 0x0000000031107223 */ /* 0x000fe20000000010 */
[----:B------:R-:W-:Y:S01]  /*6e10*/  LOP3.LUT R0, R69, 0xffff0000, RZ, 0xc0, !PT ;  /* 0xffff000045007812 */ /* 0x000fe200078ec0ff */
[----:B------:R-:W-:Y:S01]  /*6e20*/  FMUL R18, R47, R22 ;  /* 0x000000162f127220 */ /* 0x000fe20000400000 */
[----:B------:R-:W-:Y:S01]  /*6e30*/  F2FP.BF16.F32.PACK_AB R11, R19, R14 ;  /* 0x0000000e130b723e */ /* 0x000fe200000010ff */
[----:B------:R-:W-:Y:S01]  /*6e40*/  FMUL R23, R47, R23 ;  /* 0x000000172f177220 */ /* 0x000fe20000400000 */
[C---:B------:R-:W-:Y:S01]  /*6e50*/  FFMA R17, R49.reuse, R2, R17 ;  /* 0x0000000231117223 */ /* 0x040fe20000000011 */
[C---:B------:R-:W-:Y:S01]  /*6e60*/  SHF.L.U32 R2, R70.reuse, 0x10, RZ ;  /* 0x0000001046027819 */ /* 0x040fe200000006ff */
[----:B------:R-:W-:Y:S01]  /*6e70*/  FFMA R18, R49, R3, R18 ;  /* 0x0000000331127223 */ /* 0x000fe20000000012 */
[----:B------:R-:W-:Y:S01]  /*6e80*/  SHF.L.U32 R3, R71, 0x10, RZ ;  /* 0x0000001047037819 */ /* 0x000fe200000006ff */
[----:B------:R-:W-:Y:S01]  /*6e90*/  FFMA R23, R49, R0, R23 ;  /* 0x0000000031177223 */ /* 0x000fe20000000017 */
[----:B------:R-:W-:Y:S01]  /*6ea0*/  LOP3.LUT R0, R70, 0xffff0000, RZ, 0xc0, !PT ;  /* 0xffff000046007812 */ /* 0x000fe200078ec0ff */
[----:B------:R-:W-:Y:S01]  /*6eb0*/  FMUL R21, R47, R25 ;  /* 0x000000192f157220 */ /* 0x000fe20000400000 */
[----:B------:R-:W-:Y:S01]  /*6ec0*/  F2FP.BF16.F32.PACK_AB R16, R17, R16 ;  /* 0x000000101110723e */ /* 0x000fe200000010ff */
[----:B------:R-:W-:Y:S01]  /*6ed0*/  FMUL R22, R47, R26 ;  /* 0x0000001a2f167220 */ /* 0x000fe20000400000 */
[----:B------:R-:W-:Y:S01]  /*6ee0*/  F2FP.BF16.F32.PACK_AB R17, R23, R18 ;  /* 0x000000121711723e */ /* 0x000fe200000010ff */
[C---:B------:R-:W-:Y:S01]  /*6ef0*/  FFMA R20, R49.reuse, R2, R20 ;  /* 0x0000000231147223 */ /* 0x040fe20000000014 */
[C---:B------:R-:W-:Y:S01]  /*6f00*/  SHF.L.U32 R2, R76.reuse, 0x10, RZ ;  /* 0x000000104c027819 */ /* 0x040fe200000006ff */
[----:B------:R1:W-:Y:S01]  /*6f10*/  STSM.16.M88.4 [R107+0x2400], R52 ;  /* 0x002400346b007844 */ /* 0x0003e20000000200 */
[----:B------:R-:W-:Y:S01]  /*6f20*/  FFMA R21, R49, R0, R21 ;  /* 0x0000000031157223 */ /* 0x000fe20000000015 */
[----:B------:R-:W-:Y:S01]  /*6f30*/  LOP3.LUT R0, R71, 0xffff0000, RZ, 0xc0, !PT ;  /* 0xffff000047007812 */ /* 0x000fe200078ec0ff */
[----:B------:R-:W-:Y:S01]  /*6f40*/  FFMA R22, R49, R3, R22 ;  /* 0x0000000331167223 */ /* 0x000fe20000000016 */
[----:B------:R-:W-:Y:S04]  /*6f50*/  LOP3.LUT R3, R76, 0xffff0000, RZ, 0xc0, !PT ;  /* 0xffff00004c037812 */ /* 0x000fe800078ec0ff */
[----:B------:R1:W-:Y:S01]  /*6f60*/  STSM.16.M88.4 [R106+0x2400], R8 ;  /* 0x002400086a007844 */ /* 0x0003e20000000200 */
[----:B------:R-:W-:Y:S01]  /*6f70*/  F2FP.BF16.F32.PACK_AB R18, R21, R20 ;  /* 0x000000141512723e */ /* 0x000fe200000010ff */
[C---:B------:R-:W-:Y:S01]  /*6f80*/  FMUL R27, R47.reuse, R27 ;  /* 0x0000001b2f1b7220 */ /* 0x040fe20000400000 */
[C---:B------:R-:W-:Y:S01]  /*6f90*/  FMUL R25, R47.reuse, R29 ;  /* 0x0000001d2f197220 */ /* 0x040fe20000400000 */
[C---:B------:R-:W-:Y:S01]  /*6fa0*/  FMUL R26, R47.reuse, R30 ;  /* 0x0000001e2f1a7220 */ /* 0x040fe20000400000 */
[----:B------:R-:W-:Y:S01]  /*6fb0*/  FMUL R31, R47, R31 ;  /* 0x0000001f2f1f7220 */ /* 0x000fe20000400000 */
[----:B------:R-:W-:Y:S01]  /*6fc0*/  FFMA R27, R49, R0, R27 ;  /* 0x00000000311b7223 */ /* 0x000fe2000000001b */
[----:B------:R-:W-:Y:S01]  /*6fd0*/  LOP3.LUT R0, R77, 0xffff0000, RZ, 0xc0, !PT ;  /* 0xffff00004d007812 */ /* 0x000fe200078ec0ff */
[C---:B------:R-:W-:Y:S01]  /*6fe0*/  FFMA R24, R49.reuse, R2, R24 ;  /* 0x0000000231187223 */ /* 0x040fe20000000018 */
[C---:B------:R-:W-:Y:S01]  /*6ff0*/  FFMA R25, R49.reuse, R3, R25 ;  /* 0x0000000331197223 */ /* 0x040fe20000000019 */
[C---:B------:R-:W-:Y:S01]  /*7000*/  SHF.L.U32 R2, R78.reuse, 0x10, RZ ;  /* 0x000000104e027819 */ /* 0x040fe200000006ff */
[----:B------:R-:W-:Y:S01]  /*7010*/  FFMA R26, R49, R4, R26 ;  /* 0x00000004311a7223 */ /* 0x000fe2000000001a */
[----:B------:R-:W-:Y:S01]  /*7020*/  LOP3.LUT R3, R78, 0xffff0000, RZ, 0xc0, !PT ;  /* 0xffff00004e037812 */ /* 0x000fe200078ec0ff */
[----:B------:R-:W-:Y:S01]  /*7030*/  FMUL R29, R47, R33 ;  /* 0x000000212f1d7220 */ /* 0x000fe20000400000 */
[----:B------:R-:W-:Y:S01]  /*7040*/  SHF.L.U32 R4, R79, 0x10, RZ ;  /* 0x000000104f047819 */ /* 0x000fe200000006ff */
[----:B------:R-:W-:Y:S01]  /*7050*/  FMUL R30, R47, R34 ;  /* 0x000000222f1e7220 */ /* 0x000fe20000400000 */
[----:B------:R-:W-:Y:S01]  /*7060*/  FFMA R31, R49, R0, R31 ;  /* 0x00000000311f7223 */ /* 0x000fe2000000001f */
[----:B------:R-:W-:Y:S01]  /*7070*/  FMUL R35, R47, R35 ;  /* 0x000000232f237220 */ /* 0x000fe20000400000 */
[C---:B------:R-:W-:Y:S01]  /*7080*/  FFMA R28, R49.reuse, R2, R28 ;  /* 0x00000002311c7223 */ /* 0x040fe2000000001c */
[C---:B------:R-:W-:Y:S01]  /*7090*/  FFMA R29, R49.reuse, R3, R29 ;  /* 0x00000003311d7223 */ /* 0x040fe2000000001d */
[C---:B------:R-:W-:Y:S01]  /*70a0*/  FFMA R30, R49.reuse, R4, R30 ;  /* 0x00000004311e7223 */ /* 0x040fe2000000001e */
[----:B------:R-:W-:Y:S01]  /*70b0*/  FFMA R35, R49, R5, R35 ;  /* 0x0000000531237223 */ /* 0x000fe20000000023 */
[----:B------:R-:W-:Y:S02]  /*70c0*/  F2FP.BF16.F32.PACK_AB R19, R27, R22 ;  /* 0x000000161b13723e */ /* 0x000fe400000010ff */
[----:B------:R-:W-:Y:S02]  /*70d0*/  F2FP.BF16.F32.PACK_AB R24, R25, R24 ;  /* 0x000000181918723e */ /* 0x000fe400000010ff */
[----:B------:R-:W-:Y:S01]  /*70e0*/  F2FP.BF16.F32.PACK_AB R25, R31, R26 ;  /* 0x0000001a1f19723e */ /* 0x000fe200000010ff */
[----:B------:R1:W-:Y:S01]  /*70f0*/  STSM.16.M88.4 [R108+0x2000], R16 ;  /* 0x002000106c007844 */ /* 0x0003e20000000200 */
[----:B------:R-:W-:Y:S02]  /*7100*/  F2FP.BF16.F32.PACK_AB R26, R29, R28 ;  /* 0x0000001c1d1a723e */ /* 0x000fe400000010ff */
[----:B------:R-:W-:Y:S02]  /*7110*/  F2FP.BF16.F32.PACK_AB R27, R35, R30 ;  /* 0x0000001e231b723e */ /* 0x000fe400000010ff */
[----:B------:R-:W-:Y:S02]  /*7120*/  LEA R0, R65, UR48, 0x3 ;  /* 0x0000003041007c11 */ /* 0x000fe4000f8e18ff */
[----:B------:R-:W-:Y:S01]  /*7130*/  @P6 SHF.L.U32 R2, R98, 0x1f, RZ ;  /* 0x0000001f62026819 */ /* 0x000fe200000006ff */
[----:B------:R1:W-:Y:S01]  /*7140*/  STSM.16.M88.4 [R109+0x2000], R24 ;  /* 0x002000186d007844 */ /* 0x0003e20000000200 */
        /* <DEDUP_REMOVED lines=8> */
[----:B------:R-:W-:Y:S02]  /*71d0*/  UIADD3 UR8, UP0, UPT, UR52, 0x680, URZ ;  /* 0x0000068034087890 */ /* 0x000fe4000ff1e0ff */
[----:B------:R-:W-:Y:S02]  /*71e0*/  UIADD3 UR5, UPT, UPT, UR41, 0x40, URZ ;  /* 0x0000004029057890 */ /* 0x000fe4000fffe0ff */
[----:B------:R-:W-:Y:S02]  /*71f0*/  UIADD3 UR4, UPT, UPT, UR48, 0x2400, URZ ;  /* 0x0000240030047890 */ /* 0x000fe4000fffe0ff */
[----:B------:R-:W-:Y:S01]  /*7200*/  UIADD3.X UR9, UPT, UPT, URZ, UR53, URZ, UP0, !UPT ;  /* 0x00000035ff097290 */ /* 0x000fe200087fe4ff */
[----:B------:R-:W-:Y:S01]  /*7210*/  UMOV UR6, UR42 ;  /* 0x0000002a00067c82 */ /* 0x000fe20008000000 */
[----:B------:R-:W-:Y:S07]  /*7220*/  UMOV UR7, UR36 ;  /* 0x0000002400077c82 */ /* 0x000fee0008000000 */
[----:B------:R2:W-:Y:S01]  /*7230*/  UTMASTG.3D [UR4], [UR8] ;  /* 0x00000004080073b5 */ /* 0x0005e20008010000 */
[----:B------:R0:W-:Y:S01]  /*7240*/  UTMACMDFLUSH ;  /* 0x00000000000079b7 */ /* 0x0001e20000000000 */
[----:B--2---:R-:W-:Y:S04]  /*7250*/  DEPBAR.LE SB0, 0x1 ;  /* 0x000080400000791a */ /* 0x004fe80000000000 */
.L_x_108:
[----:B------:R-:W-:Y:S05]  /*7260*/  BSYNC.RECONVERGENT B0 ;  /* 0x0000000000007941 */ /* 0x000fea0003800200 */
.L_x_107:
[----:B------:R-:W-:Y:S01]  /*7270*/  BAR.SYNC.DEFER_BLOCKING 0x1, 0x80 ;  /* 0x0042000000007b1d */ /* 0x000fe20000010000 */
[----:B------:R-:W-:Y:S04]  /*7280*/  UIADD3 UR40, UPT, UPT, UR51, 0x1, URZ ;  /* 0x0000000133287890 */ /* 0x000fe8000fffe0ff */
[----:B------:R-:W-:Y:S04]  /*7290*/  UISETP.NE.AND UP0, UPT, UR40, 0x4, UPT ;  /* 0x000000042800788c */ /* 0x000fe8000bf05270 */
[----:B------:R-:W-:Y:S01]  /*72a0*/  USEL UR40, UR40, URZ, UP0 ;  /* 0x000000ff28287287 */ /* 0x000fe20008000000 */
[----:B------:R2:W-:Y:S01]  /*72b0*/  @P6 SYNCS.ARRIVE.TRANS64.RED.A1T0 RZ, [R74+URZ], RZ ;  /* 0x000000ff4aff69a7 */ /* 0x0005e200081004ff */
[----:B------:R-:W-:Y:S01]  /*72c0*/  BSSY B1, `(.L_x_109) ;  /* 0x0000018000017945 */ /* 0x000fe20003800000 */
[----:B------:R-:W3:Y:S02]  /*72d0*/  @P6 SYNCS.PHASECHK.TRANS64.TRYWAIT P0, [R0+URZ+0x40], R2 ;  /* 0x00004002000065a7 */ /* 0x000ee400080011ff */
[----:B---3--:R-:W-:Y:S01]  /*72e0*/  @P6 SEL R67, RZ, 0x1, !P0 ;  /* 0x00000001ff436807 */ /* 0x008fe20004000000 */
[----:B--2---:R-:W-:Y:S06]  /*72f0*/  @!P6 BRA `(.L_x_110) ;  /* 0x000000000050e947 */ /* 0x004fec0003800000 */
        /* <DEDUP_REMOVED lines=8> */
[----:B------:R-:W-:Y:S04]  /*7380*/  SHF.L.U32 R5, R98, 0x1f, RZ ;  /* 0x0000001f62057819 */ /* 0x000fe800000006ff */
[----:B------:R-:W2:Y:S02]  /*7390*/  SYNCS.PHASECHK.TRANS64.TRYWAIT P0, [R0+URZ+0x40], R5 ;  /* 0x00004005000075a7 */ /* 0x000ea400080011ff */
[----:B--2---:R-:W-:Y:S05]  /*73a0*/  @!P0 BRA `(.L_x_113) ;  /* 0x0000002400708947 */ /* 0x004fea0003800000 */
.L_x_112:
[----:B------:R-:W-:Y:S05]  /*73b0*/  BSYNC B0 ;  /* 0x0000000000007941 */ /* 0x000fea0003800000 */
.L_x_111:
[----:B------:R-:W-:Y:S02]  /*73c0*/  ISETP.NE.AND P0, PT, R72, RZ, PT ;  /* 0x000000ff4800720c */ /* 0x000fe40003f05270 */
[----:B------:R-:W-:Y:S11]  /*73d0*/  IADD3 R65, PT, PT, R65, 0x1, RZ ;  /* 0x0000000141417810 */ /* 0x000ff60007ffe0ff */
[----:B--2---:R-:W-:Y:S01]  /*73e0*/  @P0 IMAD.IADD R0, R99, 0x1, R2 ;  /* 0x0000000163000824 */ /* 0x004fe200078e0202 */
[----:B------:R-:W-:Y:S05]  /*73f0*/  @P0 WARPSYNC.ALL ;  /* 0x0000000000000948 */ /* 0x000fea0003800000 */
[----:B------:R2:W3:Y:S04]  /*7400*/  @P0 LDSM.16.M88.4 R56, [R4+UR48+0x400] ;  /* 0x000400300438083b */ /* 0x0004e80008000200 */
[----:B------:R2:W4:Y:S04]  /*7410*/  @P0 LDSM.16.M88.4 R60, [R3+0x400] ;  /* 0x00040000033c083b */ /* 0x0005280000000200 */
[----:B------:R2:W1:Y:S04]  /*7420*/  @P0 LDSM.16.M88.4 R68, [R2+0x400] ;  /* 0x000400000244083b */ /* 0x0004680000000200 */
[----:B------:R2:W1:Y:S02]  /*7430*/  @P0 LDSM.16.M88.4 R76, [R0+0x400] ;  /* 0x00040000004c083b */ /* 0x0004640000000200 */
.L_x_110:
[----:B------:R-:W-:Y:S05]  /*7440*/  BSYNC B1 ;  /* 0x0000000000017941 */ /* 0x000fea0003800000 */
.L_x_109:
[----:B--2---:R-:W-:Y:S05]  /*7450*/  VIADD R0, R48, 0x80 ;  /* 0x0000008030007836 */ /* 0x004fea0000000000 */
        /* <DEDUP_REMOVED lines=20> */
.L_x_114:
[----:B------:R-:W-:Y:S01]  /*75a0*/  ISETP.NE.AND P6, PT, R105, RZ, PT ;  /* 0x000000ff6900720c */ /* 0x000fe20003fc5270 */
[----:B------:R-:W-:Y:S05]  /*75b0*/  WARPSYNC.ALL ;  /* 0x0000000000007948 */ /* 0x000fea0003800000 */
[----:B------:R-:W-:Y:S01]  /*75c0*/  R2UR UR4, R48 ;  /* 0x00000000300472ca */ /* 0x000fe200000e0000 */
[----:B------:R-:W-:Y:S01]  /*75d0*/  BSSY.RECONVERGENT B0, `(.L_x_115) ;  /* 0x000008f000007945 */ /* 0x000fe20003800200 */
[----:B------:R-:W-:Y:S02]  /*75e0*/  MOV R50, UR40 ;  /* 0x0000002800327c02 */ /* 0x000fe40008000f00 */
[----:B---3--:R-:W-:Y:S02]  /*75f0*/  SHF.L.U32 R3, R56, 0x10, RZ ;  /* 0x0000001038037819 */ /* 0x008fe400000006ff */
        /* <DEDUP_REMOVED lines=33> */
[C---:B----4-:R-:W-:Y:S01]  /*7810*/  SHF.L.U32 R0, R60.reuse, 0x10, RZ ;  /* 0x000000103c007819 */ /* 0x050fe200000006ff */
        /* <DEDUP_REMOVED lines=106> */
.L_x_116:
[----:B------:R-:W-:Y:S05]  /*7ec0*/  BSYNC.RECONVERGENT B0 ;  /* 0x0000000000007941 */ /* 0x000fea0003800200 */
.L_x_115:
        /* <DEDUP_REMOVED lines=20> */
.L_x_120:
[----:B------:R-:W-:Y:S05]  /*8010*/  BSYNC B0 ;  /* 0x0000000000007941 */ /* 0x000fea0003800000 */
.L_x_119:
[----:B------:R-:W-:Y:S11]  /*8020*/  ISETP.NE.AND P0, PT, R72, RZ, PT ;  /* 0x000000ff4800720c */ /* 0x000ff60003f05270 */
[----:B------:R-:W-:Y:S02]  /*8030*/  @!UPT UIADD3 URZ, UPT, UPT, URZ, URZ, URZ ;  /* 0x000000fffffff290 */ /* 0x000fe4000fffe0ff */
[----:B--2---:R-:W-:Y:S01]  /*8040*/  @P0 IADD3 R0, PT, PT, R99, R73, RZ ;  /* 0x0000004963000210 */ /* 0x004fe20007ffe0ff */
[----:B------:R-:W-:Y:S05]  /*8050*/  @P0 WARPSYNC.ALL ;  /* 0x0000000000000948 */ /* 0x000fea0003800000 */
[----:B------:R2:W3:Y:S04]  /*8060*/  @P0 LDSM.16.M88.4 R56, [R65+UR48+0x400] ;  /* 0x000400304138083b */ /* 0x0004e80008000200 */
[----:B------:R2:W4:Y:S04]  /*8070*/  @P0 LDSM.16.M88.4 R60, [R3+0x400] ;  /* 0x00040000033c083b */ /* 0x0005280000000200 */
[----:B------:R2:W1:Y:S04]  /*8080*/  @P0 LDSM.16.M88.4 R68, [R73+0x400] ;  /* 0x000400004944083b */ /* 0x0004680000000200 */
[----:B------:R2:W1:Y:S02]  /*8090*/  @P0 LDSM.16.M88.4 R76, [R0+0x400] ;  /* 0x00040000004c083b */ /* 0x0004640000000200 */
.L_x_118:
[----:B------:R-:W-:Y:S05]  /*80a0*/  BSYNC B1 ;  /* 0x0000000000017941 */ /* 0x000fea0003800000 */
.L_x_117:
        /* <DEDUP_REMOVED lines=21> */
.L_x_122:
[----:B------:R-:W-:Y:S01]  /*8200*/  ISETP.NE.AND P0, PT, R101, RZ, PT ;  /* 0x000000ff6500720c */ /* 0x000fe20003f05270 */
[----:B------:R-:W-:Y:S05]  /*8210*/  WARPSYNC.ALL ;  /* 0x0000000000007948 */ /* 0x000fea0003800000 */
[----:B------:R-:W-:Y:S01]  /*8220*/  R2UR UR4, R48 ;  /* 0x00000000300472ca */ /* 0x000fe200000e0000 */
[----:B------:R-:W-:Y:S01]  /*8230*/  BSSY.RECONVERGENT B0, `(.L_x_123) ;  /* 0x000008c000007945 */ /* 0x000fe20003800200 */
[C---:B---3--:R-:W-:Y:S02]  /*8240*/  SHF.L.U32 R0, R56.reuse, 0x10, RZ ;  /* 0x0000001038007819 */ /* 0x048fe400000006ff */
[----:B------:R-:W-:Y:S02]  /*8250*/  LOP3.LUT R2, R56, 0xffff0000, RZ, 0xc0, !PT ;  /* 0xffff000038027812 */ /* 0x000fe400078ec0ff */
[C---:B------:R-:W-:Y:S02]  /*8260*/  SHF.L.U32 R3, R57.reuse, 0x10, RZ ;  /* 0x0000001039037819 */ /* 0x040fe400000006ff */
[----:B------:R-:W-:Y:S02]  /*8270*/  LOP3.LUT R48, R57, 0xffff0000, RZ, 0xc0, !PT ;  /* 0xffff000039307812 */ /* 0x000fe400078ec0ff */
[C---:B------:R-:W-:Y:S02]  /*8280*/  SHF.L.U32 R50, R58.reuse, 0x10, RZ ;  /* 0x000000103a327819 */ /* 0x040fe400000006ff */
[----:B------:R-:W-:Y:S01]  /*8290*/  LOP3.LUT R51, R58, 0xffff0000, RZ, 0xc0, !PT ;  /* 0xffff00003a337812 */ /* 0x000fe200078ec0ff */
[----:B-1----:R-:W1:Y:S01]  /*82a0*/  LDTM.16dp256bit.x8 R4, tmem[UR4+0xc0] ;  /* 0x0000c004000479ee */ /* 0x002e6200081a0000 */
[C---:B------:R-:W-:Y:S01]  /*82b0*/  SHF.L.U32 R52, R59.reuse, 0x10, RZ ;  /* 0x000000103b347819 */ /* 0x040fe200000006ff */
[----:B------:R-:W-:Y:S01]  /*82c0*/  NOP ;  /* 0x0000000000007918 */ /* 0x000fe20000000000 */
[----:B------:R-:W-:Y:S02]  /*82d0*/  LOP3.LUT R53, R59, 0xffff0000, RZ, 0xc0, !PT ;  /* 0xffff00003b357812 */ /* 0x000fe400078ec0ff */
[----:B------:R-:W-:Y:S02]  /*82e0*/  R2UR UR5, R64 ;  /* 0x00000000400572ca */ /* 0x000fe400000e0000 */
[C---:B----4-:R-:W-:Y:S02]  /*82f0*/  SHF.L.U32 R54, R60.reuse, 0x10, RZ ;  /* 0x000000103c367819 */ /* 0x050fe400000006ff */
[----:B------:R-:W-:Y:S02]  /*8300*/  LOP3.LUT R55, R60, 0xffff0000, RZ, 0xc0, !PT ;  /* 0xffff00003c377812 */ /* 0x000fe400078ec0ff */
[C---:B------:R-:W-:Y:S02]  /*8310*/  SHF.L.U32 R56, R61.reuse, 0x10, RZ ;  /* 0x000000103d387819 */ /* 0x040fe400000006ff */
[----:B------:R-:W-:Y:S02]  /*8320*/  LOP3.LUT R57, R61, 0xffff0000, RZ, 0xc0, !PT ;  /* 0xffff00003d397812 */ /* 0x000fe400078ec0ff */
[C---:B------:R-:W-:Y:S02]  /*8330*/  SHF.L.U32 R58, R62.reuse, 0x10, RZ ;  /* 0x000000103e3a7819 */ /* 0x040fe400000006ff */
[----:B------:R-:W-:Y:S01]  /*8340*/  LOP3.LUT R59, R62, 0xffff0000, RZ, 0xc0, !PT ;  /* 0xffff00003e3b7812 */ /* 0x000fe200078ec0ff */
[----:B------:R-:W-:Y:S01]  /*8350*/  UIADD3 UR5, UPT, UPT, UR5, 0xd0, URZ ;  /* 0x000000d005057890 */ /* 0x000fe2000fffe0ff */
[C---:B------:R-:W-:Y:S02]  /*8360*/  SHF.L.U32 R60, R63.reuse, 0x10, RZ ;  /* 0x000000103f3c7819 */ /* 0x040fe400000006ff */
[----:B------:R-:W-:Y:S01]  /*8370*/  LOP3.LUT R61, R63, 0xffff0000, RZ, 0xc0, !PT ;  /* 0xffff00003f3d7812 */ /* 0x000fe200078ec0ff */
[----:B------:R-:W-:Y:S01]  /*8380*/  UPRMT UR5, UR37, 0x654, UR5 ;  /* 0x0000065425057896 */ /* 0x000fe20008000005 */
[C---:B------:R-:W-:Y:S01]  /*8390*/  SHF.L.U32 R62, R68.reuse, 0x10, RZ ;  /* 0x00000010443e7819 */ /* 0x040fe200000006ff */
[C---:B-1----:R-:W-:Y:S01]  /*83a0*/  FMUL R4, R47.reuse, R4 ;  /* 0x000000042f047220 */ /* 0x042fe20000400000 */
[C---:B------:R-:W-:Y:S01]  /*83b0*/  FMUL R5, R47.reuse, R5 ;  /* 0x000000052f057220 */ /* 0x040fe20000400000 */
[----:B------:R-:W-:Y:S01]  /*83c0*/  FMUL R6, R47, R6 ;  /* 0x000000062f067220 */ /* 0x000fe20000400000 */
[----:B------:R-:W-:Y:S01]  /*83d0*/  LOP3.LUT R63, R68, 0xffff0000, RZ, 0xc0, !PT ;  /* 0xffff0000443f7812 */ /* 0x000fe200078ec0ff */
[C---:B------:R-:W-:Y:S01]  /*83e0*/  FFMA R4, R49.reuse, R0, R4 ;  /* 0x0000000031047223 */ /* 0x040fe20000000004 */
[----:B------:R-:W-:Y:S01]  /*83f0*/  FFMA R5, R49, R2, R5 ;  /* 0x0000000231057223 */ /* 0x000fe20000000005 */
[----:B------:R-:W-:Y:S01]  /*8400*/  SHF.L.U32 R64, R69, 0x10, RZ ;  /* 0x0000001045407819 */ /* 0x000fe200000006ff */
[----:B------:R-:W-:Y:S01]  /*8410*/  SYNCS.ARRIVE.TRANS64.RED.A1T0 RZ, [UR5], RZ ;  /* 0x000000ffffff79a7 */ /* 0x000fe20008100405 */
[----:B------:R-:W-:Y:S01]  /*8420*/  FFMA R6, R49, R3, R6 ;  /* 0x0000000331067223 */ /* 0x000fe20000000006 */
[----:B------:R-:W-:Y:S01]  /*8430*/  FMUL R7, R47, R7 ;  /* 0x000000072f077220 */ /* 0x000fe20000400000 */
[----:B------:R-:W-:Y:S01]  /*8440*/  LOP3.LUT R65, R69, 0xffff0000, RZ, 0xc0, !PT ;  /* 0xffff000045417812 */ /* 0x000fe200078ec0ff */
[----:B------:R-:W-:Y:S01]  /*8450*/  FMUL R8, R47, R8 ;  /* 0x000000082f087220 */ /* 0x000fe20000400000 */
[----:B------:R-:W-:Y:S01]  /*8460*/  F2FP.BF16.F32.PACK_AB R4, R5, R4 ;  /* 0x000000040504723e */ /* 0x000fe200000010ff */
[----:B------:R-:W-:Y:S01]  /*8470*/  FFMA R7, R49, R48, R7 ;  /* 0x0000003031077223 */ /* 0x000fe20000000007 */
[----:B------:R-:W-:Y:S01]  /*8480*/  FMUL R9, R47, R9 ;  /* 0x000000092f097220 */ /* 0x000fe20000400000 */
[----:B------:R-:W-:Y:S01]  /*8490*/  FFMA R8, R49, R50, R8 ;  /* 0x0000003231087223 */ /* 0x000fe20000000008 */
[C---:B------:R-:W-:Y:S01]  /*84a0*/  SHF.L.U32 R66, R70.reuse, 0x10, RZ ;  /* 0x0000001046427819 */ /* 0x040fe200000006ff */
[----:B------:R-:W-:Y:S01]  /*84b0*/  FMUL R0, R47, R10 ;  /* 0x0000000a2f007220 */ /* 0x000fe20000400000 */
[----:B------:R-:W-:Y:S01]  /*84c0*/  F2FP.BF16.F32.PACK_AB R5, R7, R6 ;  /* 0x000000060705723e */ /* 0x000fe200000010ff */
[----:B------:R-:W-:Y:S01]  /*84d0*/  FFMA R9, R49, R51, R9 ;  /* 0x0000003331097223 */ /* 0x000fe20000000009 */
[----:B------:R-:W-:Y:S01]  /*84e0*/  FMUL R2, R47, R11 ;  /* 0x0000000b2f027220 */ /* 0x000fe20000400000 */
[----:B------:R-:W-:Y:S01]  /*84f0*/  FFMA R0, R49, R52, R0 ;  /* 0x0000003431007223 */ /* 0x000fe20000000000 */
[----:B------:R-:W-:Y:S01]  /*8500*/  LOP3.LUT R67, R70, 0xffff0000, RZ, 0xc0, !PT ;  /* 0xffff000046437812 */ /* 0x000fe200078ec0ff */
[----:B------:R-:W-:Y:S01]  /*8510*/  FMUL R3, R47, R12 ;  /* 0x0000000c2f037220 */ /* 0x000fe20000400000 */
[----:B------:R-:W-:Y:S01]  /*8520*/  F2FP.BF16.F32.PACK_AB R6, R9, R8 ;  /* 0x000000080906723e */ /* 0x000fe200000010ff */
[----:B------:R-:W-:Y:S01]  /*8530*/  FFMA R2, R49, R53, R2 ;  /* 0x0000003531027223 */ /* 0x000fe20000000002 */
[----:B------:R-:W-:Y:S01]  /*8540*/  FMUL R10, R47, R13 ;  /* 0x0000000d2f0a7220 */ /* 0x000fe20000400000 */
[----:B------:R-:W-:Y:S01]  /*8550*/  FFMA R3, R49, R54, R3 ;  /* 0x0000003631037223 */ /* 0x000fe20000000003 */
[----:B------:R-:W-:Y:S01]  /*8560*/  SHF.L.U32 R68, R71, 0x10, RZ ;  /* 0x0000001047447819 */ /* 0x000fe200000006ff */
[----:B------:R-:W-:Y:S01]  /*8570*/  FMUL R11, R47, R14 ;  /* 0x0000000e2f0b7220 */ /* 0x000fe20000400000 */
[----:B------:R-:W-:Y:S01]  /*8580*/  F2FP.BF16.F32.PACK_AB R7, R2, R0 ;  /* 0x000000000207723e */ /* 0x000fe200000010ff */
[----:B------:R-:W-:Y:S01]  /*8590*/  FFMA R10, R49, R55, R10 ;  /* 0x00000037310a7223 */ /* 0x000fe2000000000a */
[----:B------:R-:W-:Y:S01]  /*85a0*/  FMUL R15, R47, R15 ;  /* 0x0000000f2f0f7220 */ /* 0x000fe20000400000 */
[----:B------:R-:W-:Y:S01]  /*85b0*/  FFMA R11, R49, R56, R11 ;  /* 0x00000038310b7223 */ /* 0x000fe2000000000b */
[----:B------:R-:W-:Y:S01]  /*85c0*/  LOP3.LUT R69, R71, 0xffff0000, RZ, 0xc0, !PT ;  /* 0xffff000047457812 */ /* 0x000fe200078ec0ff */
[----:B------:R1:W-:Y:S01]  /*85d0*/  STSM.16.M88.4 [R107+0x6400], R4 ;  /* 0x006400046b007844 */ /* 0x0003e20000000200 */
[----:B------:R-:W-:Y:S01]  /*85e0*/  F2FP.BF16.F32.PACK_AB R8, R10, R3 ;  /* 0x000000030a08723e */ /* 0x000fe200000010ff */
[----:B------:R-:W-:Y:S01]  /*85f0*/  FFMA R15, R49, R57, R15 ;  /* 0x00000039310f7223 */ /* 0x000fe2000000000f */
[C---:B------:R-:W-:Y:S01]  /*8600*/  FMUL R12, R47.reuse, R16 ;  /* 0x000000102f0c7220 */ /* 0x040fe20000400000 */
[C---:B------:R-:W-:Y:S01]  /*8610*/  FMUL R13, R47.reuse, R17 ;  /* 0x000000112f0d7220 */ /* 0x040fe20000400000 */
[----:B------:R-:W-:Y:S01]  /*8620*/  FMUL R14, R47, R18 ;  /* 0x000000122f0e7220 */ /* 0x000fe20000400000 */
[C---:B------:R-:W-:Y:S01]  /*8630*/  SHF.L.U32 R70, R76.reuse, 0x10, RZ ;  /* 0x000000104c467819 */ /* 0x040fe200000006ff */
[----:B------:R-:W-:Y:S01]  /*8640*/  FFMA R12, R49, R58, R12 ;  /* 0x0000003a310c7223 */ /* 0x000fe2000000000c */
[----:B------:R-:W-:Y:S01]  /*8650*/  F2FP.BF16.F32.PACK_AB R9, R15, R11 ;  /* 0x0000000b0f09723e */ /* 0x000fe200000010ff */
[C---:B------:R-:W-:Y:S01]  /*8660*/  FFMA R13, R49.reuse, R59, R13 ;  /* 0x0000003b310d7223 */ /* 0x040fe2000000000d */
[----:B------:R-:W-:Y:S01]  /*8670*/  FFMA R14, R49, R60, R14 ;  /* 0x0000003c310e7223 */ /* 0x000fe2000000000e */
[C---:B------:R-:W-:Y:S01]  /*8680*/  FMUL R19, R47.reuse, R19 ;  /* 0x000000132f137220 */ /* 0x040fe20000400000 */
        /* <DEDUP_REMOVED lines=22> */
[----:B------:R-:W-:Y:S01]  /*87f0*/  FFMA R21, R49, R67, R21 ;  /* 0x0000004331157223 */ /* 0x000fe20000000015 */
[C---:B------:R-:W-:Y:S01]  /*8800*/  FMUL R27, R47.reuse, R27 ;  /* 0x0000001b2f1b7220 */ /* 0x040fe20000400000 */
[C---:B------:R-:W-:Y:S01]  /*8810*/  FMUL R24, R47.reuse, R28 ;  /* 0x0000001c2f187220 */ /* 0x040fe20000400000 */
[----:B------:R-:W-:Y:S01]  /*8820*/  FMUL R25, R47, R29 ;  /* 0x0000001d2f197220 */ /* 0x000fe20000400000 */
[----:B------:R-:W-:Y:S01]  /*8830*/  FFMA R22, R49, R68, R22 ;  /* 0x0000004431167223 */ /* 0x000fe20000000016 */
[----:B------:R-:W-:Y:S01]  /*8840*/  FMUL R26, R47, R30 ;  /* 0x0000001e2f1a7220 */ /* 0x000fe20000400000 */
[----:B------:R-:W-:Y:S01]  /*8850*/  FFMA R27, R49, R69, R27 ;  /* 0x00000045311b7223 */ /* 0x000fe2000000001b */
[----:B------:R-:W-:Y:S01]  /*8860*/  FMUL R31, R47, R31 ;  /* 0x0000001f2f1f7220 */ /* 0x000fe20000400000 */
[----:B------:R-:W-:Y:S01]  /*8870*/  FFMA R24, R49, R70, R24 ;  /* 0x0000004631187223 */ /* 0x000fe20000000018 */
[----:B------:R-:W-:Y:S01]  /*8880*/  LOP3.LUT R75, R78, 0xffff0000, RZ, 0xc0, !PT ;  /* 0xffff00004e4b7812 */ /* 0x000fe200078ec0ff */
[----:B------:R-:W-:Y:S01]  /*8890*/  FMUL R28, R47, R32 ;  /* 0x000000202f1c7220 */ /* 0x000fe20000400000 */
[----:B------:R-:W-:Y:S01]  /*88a0*/  FFMA R25, R49, R71, R25 ;  /* 0x0000004731197223 */ /* 0x000fe20000000019 */
[----:B------:R-:W-:Y:S01]  /*88b0*/  SHF.L.U32 R76, R79, 0x10, RZ ;  /* 0x000000104f4c7819 */ /* 0x000fe200000006ff */
[----:B------:R-:W-:Y:S01]  /*88c0*/  FMUL R29, R47, R33 ;  /* 0x000000212f1d7220 */ /* 0x000fe20000400000 */
[----:B------:R-:W-:Y:S01]  /*88d0*/  FFMA R26, R49, R72, R26 ;  /* 0x00000048311a7223 */ /* 0x000fe2000000001a */
[----:B------:R-:W-:Y:S01]  /*88e0*/  LOP3.LUT R77, R79, 0xffff0000, RZ, 0xc0, !PT ;  /* 0xffff00004f4d7812 */ /* 0x000fe200078ec0ff */
        /* <DEDUP_REMOVED lines=9> */
[----:B------:R-:W-:Y:S02]  /*8980*/  F2FP.BF16.F32.PACK_AB R24, R25, R24 ;  /* 0x000000181918723e */ /* 0x000fe400000010ff */
[----:B------:R-:W-:Y:S01]  /*8990*/  F2FP.BF16.F32.PACK_AB R25, R31, R26 ;  /* 0x0000001a1f19723e */ /* 0x000fe200000010ff */
[----:B------:R1:W-:Y:S01]  /*89a0*/  STSM.16.M88.4 [R108+0x6000], R16 ;  /* 0x006000106c007844 */ /* 0x0003e20000000200 */
[----:B------:R-:W-:Y:S02]  /*89b0*/  F2FP.BF16.F32.PACK_AB R26, R29, R28 ;  /* 0x0000001c1d1a723e */ /* 0x000fe400000010ff */
[----:B------:R-:W-:Y:S05]  /*89c0*/  F2FP.BF16.F32.PACK_AB R27, R35, R30 ;  /* 0x0000001e231b723e */ /* 0x000fea00000010ff */
        /* <DEDUP_REMOVED lines=18> */
.L_x_124:
[----:B------:R-:W-:Y:S05]  /*8af0*/  BSYNC.RECONVERGENT B0 ;  /* 0x0000000000007941 */ /* 0x000fea0003800200 */
.L_x_123:
[----:B------:R-:W-:Y:S01]  /*8b00*/  BAR.SYNC.DEFER_BLOCKING 0x1, 0x80 ;  /* 0x0042000000007b1d */ /* 0x000fe20000010000 */
[----:B------:R-:W-:Y:S01]  /*8b10*/  UISETP.NE.AND UP0, UPT, UR49, -0x4, UPT ;  /* 0xfffffffc3100788c */ /* 0x000fe2000bf05270 */
[----:B------:R-:W-:Y:S08]  /*8b20*/  IADD3 R45, PT, PT, R45, 0x1, RZ ;  /* 0x000000012d2d7810 */ /* 0x000ff00007ffe0ff */
[----:B------:R-:W-:Y:S05]  /*8b30*/  BRA.U !UP0, `(.L_x_125) ;  /* 0x0000000108287547 */ /* 0x000fea000b800000 */
[----:B------:R-:W-:Y:S01]  /*8b40*/  ISETP.NE.AND P0, PT, R105, RZ, PT ;  /* 0x000000ff6900720c */ /* 0x000fe20003f05270 */
[----:B------:R-:W-:Y:S01]  /*8b50*/  IMAD.U32 R2, RZ, RZ, UR51 ;  /* 0x00000033ff027e24 */ /* 0x000fe2000f8e00ff */
[----:B------:R-:W-:Y:S01]  /*8b60*/  UIADD3 UR51, UPT, UPT, UR51, 0x1, URZ ;  /* 0x0000000133337890 */ /* 0x000fe2000fffe0ff */
[----:B------:R-:W-:Y:S03]  /*8b70*/  IMAD.U32 R0, RZ, RZ, UR37 ;  /* 0x00000025ff007e24 */ /* 0x000fe6000f8e00ff */
[----:B------:R-:W-:Y:S04]  /*8b80*/  UISETP.NE.AND UP0, UPT, UR51, 0x4, UPT ;  /* 0x000000043300788c */ /* 0x000fe8000bf05270 */
[----:B------:R-:W-:Y:S03]  /*8b90*/  USEL UR51, UR51, URZ, UP0 ;  /* 0x000000ff33337287 */ /* 0x000fe60008000000 */
[----:B------:R-:W-:Y:S05]  /*8ba0*/  @P0 LEA R2, R2, UR48, 0x3 ;  /* 0x0000003002020c11 */ /* 0x000fea000f8e18ff */
[----:B------:R-:W-:Y:S05]  /*8bb0*/  @P0 VIADD R2, R2, 0x60 ;  /* 0x0000006002020836 */ /* 0x000fea0000000000 */
[----:B------:R-:W-:Y:S04]  /*8bc0*/  @P0 PRMT R0, R0, 0x654, R2 ;  /* 0x0000065400000816 */ /* 0x000fe80000000002 */
[----:B------:R2:W-:Y:S03]  /*8bd0*/  @P0 SYNCS.ARRIVE.TRANS64.RED.A1T0 RZ, [R0+URZ], RZ ;  /* 0x000000ff00ff09a7 */ /* 0x0005e600081004ff */
.L_x_125:
[----:B------:R-:W-:Y:S01]  /*8be0*/  ISETP.NE.AND P2, PT, R102, RZ, PT ;  /* 0x000000ff6600720c */ /* 0x000fe20003f45270 */
[----:B------:R-:W-:Y:S01]  /*8bf0*/  UIADD3 UR49, UPT, UPT, UR49, 0x4, URZ ;  /* 0x0000000431317890 */ /* 0x000fe2000fffe0ff */
[----:B------:R-:W-:Y:S01]  /*8c00*/  ISETP.NE.AND P0, PT, R104, 0x2, PT ;  /* 0x000000026800780c */ /* 0x000fe20003f05270 */
[----:B------:R-:W-:Y:S01]  /*8c10*/  IMAD.IADD R14, R43, 0x1, R86 ;  /* 0x000000012b0e7824 */ /* 0x000fe200078e0256 */
[----:B------:R-:W-:Y:S01]  /*8c20*/  ISETP.NE.AND P1, PT, R45, 0x4, PT ;  /* 0x000000042d00780c */ /* 0x000fe20003f25270 */
[----:B------:R-:W-:Y:S01]  /*8c30*/  IMAD.IADD R15, R44, 0x1, R87 ;  /* 0x000000012c0f7824 */ /* 0x000fe200078e0257 */
[----:B------:R-:W-:Y:S02]  /*8c40*/  SEL R2, RZ, 0x1, P0 ;  /* 0x00000001ff027807 */ /* 0x000fe40000000000 */
[----:B--2---:R-:W-:Y:S02]  /*8c50*/  SEL R0, RZ, 0x1, P1 ;  /* 0x00000001ff007807 */ /* 0x004fe40000800000 */
[----:B------:R-:W-:Y:S02]  /*8c60*/  LOP3.LUT R96, R96, R2, RZ, 0x3c, !PT ;  /* 0x0000000260607212 */ /* 0x000fe400078e3cff */
[----:B------:R-:W-:Y:S02]  /*8c70*/  LOP3.LUT R97, R97, R0, RZ, 0x3c, !PT ;  /* 0x0000000061617212 */ /* 0x000fe400078e3cff */
[----:B------:R-:W-:Y:S02]  /*8c80*/  @P2 R2UR UR36, R95 ;  /* 0x000000005f2422ca */ /* 0x000fe400000e0000 */
[----:B------:R-:W-:Y:S02]  /*8c90*/  SEL R104, R104, RZ, P0 ;  /* 0x000000ff68687207 */ /* 0x000fe40000000000 */
[----:B------:R-:W-:Y:S01]  /*8ca0*/  SEL R45, R45, RZ, P1 ;  /* 0x000000ff2d2d7207 */ /* 0x000fe20000800000 */
[----:B------:R-:W-:Y:S10]  /*8cb0*/  @P2 BRA `(.L_x_126) ;  /* 0xffffffc000082947 */ /* 0x000ff4000383ffff */
[----:B------:R-:W-:-:S09]  /*8cc0*/  UISETP.NE.AND UP0, UPT, UR50, URZ, UPT ;  /* 0x000000ff3200728c */ /* 0x000fd2000bf05270 */
[----:B------:R-:W-:Y:S05]  /*8cd0*/  BRA.U !UP0, `(.L_x_127) ;  /* 0x0000000108487547 */ /* 0x000fea000b800000 */
[----:B------:R-:W2:Y:S02]  /*8ce0*/  LDCU.64 UR4, c[0x0][0x890] ;  /* 0x00011200ff0477ac */ /* 0x000ea40008000a00 */
[----:B--2---:R-:W-:-:S04]  /*8cf0*/  UISETP.NE.U32.AND UP0, UPT, UR4, URZ, UPT ;  /* 0x000000ff0400728c */ /* 0x004fc8000bf05070 */
[----:B------:R-:W-:-:S09]  /*8d00*/  UISETP.NE.AND.EX UP0, UPT, UR5, URZ, UPT, UP0 ;  /* 0x000000ff0500728c */ /* 0x000fd2000bf05300 */
[----:B------:R-:W-:Y:S05]  /*8d10*/  BRA.U UP0, `(.L_x_128) ;  /* 0x00000001000c7547 */ /* 0x000fea000b800000 */
[----:B------:R-:W-:-:S13]  /*8d20*/  FSETP.NEU.AND P0, PT, R49, RZ, PT ;  /* 0x000000ff3100720b */ /* 0x000fda0003f0d000 */
[----:B------:R-:W-:Y:S05]  /*8d30*/  @!P0 EXIT ;  /* 0x000000000000894d */ /* 0x000fea0003800000 */
[----:B------:R-:W-:Y:S05]  /*8d40*/  BRA `(.L_x_127) ;  /* 0x00000000002c7947 */ /* 0x000fea0003800000 */
.L_x_128:
[----:B------:R-:W-:Y:S01]  /*8d50*/  ISETP.NE.AND P0, PT, R103, RZ, PT ;  /* 0x000000ff6700720c */ /* 0x000fe20003f05270 */
[----:B------:R-:W-:-:S12]  /*8d60*/  BSSY.RECONVERGENT B0, `(.L_x_127) ;  /* 0x0000009000007945 */ /* 0x000fd80003800200 */
[----:B------:R-:W-:Y:S05]  /*8d70*/  @P0 BRA `(.L_x_129) ;  /* 0x0000000000140947 */ /* 0x000fea0003800000 */
[----:B------:R-:W2:Y:S02]  /*8d80*/  LDCU.64 UR4, c[0x0][0x888] ;  /* 0x00011100ff0477ac */ /* 0x000ea40008000a00 */
[----:B--2---:R-:W-:-:S04]  /*8d90*/  ISETP.NE.U32.AND P0, PT, RZ, UR4, PT ;  /* 0x00000004ff007c0c */ /* 0x004fc8000bf05070 */
[----:B------:R-:W-:-:S13]  /*8da0*/  ISETP.NE.AND.EX P0, PT, RZ, UR5, PT, P0 ;  /* 0x00000005ff007c0c */ /* 0x000fda000bf05300 */
[----:B------:R-:W-:Y:S05]  /*8db0*/  @!P0 EXIT ;  /* 0x000000000000894d */ /* 0x000fea0003800000 */
[----:B------:R-:W-:Y:S05]  /*8dc0*/  BRA `(.L_x_130) ;  /* 0x0000000000087947 */ /* 0x000fea0003800000 */
.L_x_129:
[----:B------:R-:W-:-:S13]  /*8dd0*/  FSETP.NEU.AND P0, PT, R49, RZ, PT ;  /* 0x000000ff3100720b */ /* 0x000fda0003f0d000 */
[----:B------:R-:W-:Y:S05]  /*8de0*/  @!P0 EXIT ;  /* 0x000000000000894d */ /* 0x000fea0003800000 */
.L_x_130:
[----:B------:R-:W-:Y:S05]  /*8df0*/  BSYNC.RECONVERGENT B0 ;  /* 0x0000000000007941 */ /* 0x000fea0003800200 */
.L_x_127:
[----:B------:R-:W-:Y:S01]  /*8e00*/  ULEA UR4, UR51, UR48, 0x3 ;  /* 0x0000003033047291 */ /* 0x000fe2000f8e18ff */
[----:B------:R-:W-:-:S04]  /*8e10*/  DEPBAR.LE SB0, 0x0 ;  /* 0x000080000000791a */ /* 0x000fc80000000000 */
[----:B------:R-:W-:-:S04]  /*8e20*/  UIADD3 UR4, UPT, UPT, UR4, 0x60, URZ ;  /* 0x0000006004047890 */ /* 0x000fc8000fffe0ff */
[----:B------:R-:W-:-:S09]  /*8e30*/  UPRMT UR4, UR37, 0x654, UR4 ;  /* 0x0000065425047896 */ /* 0x000fd20008000004 */
[----:B------:R-:W-:Y:S01]  /*8e40*/  SYNCS.ARRIVE.TRANS64.RED.A1T0 RZ, [UR4], RZ ;  /* 0x000000ffffff79a7 */ /* 0x000fe20008100404 */
[----:B------:R-:W-:Y:S05]  /*8e50*/  EXIT ;  /* 0x000000000000794d */ /* 0x000fea0003800000 */
.L_x_19:
[----:B--2---:R2:W1:Y:S02]  /*8e60*/  SYNCS.PHASECHK.TRANS64.TRYWAIT P0, [R2+URZ+0x100], R3 ;  /* 0x00010003020075a7 */ /* 0x00446400080011ff */
[----:B-1----:R-:W-:Y:S05]  /*8e70*/  @!P0 NANOSLEEP.SYNCS 0x989680 ;  /* 0x009896800000895d */ /* 0x002fea0003900000 */
[----:B------:R-:W1:Y:S02]  /*8e80*/  @!P0 SYNCS.PHASECHK.TRANS64 P0, [R2+URZ+0x100], R3 ;  /* 0x00010003020085a7 */ /* 0x000e6400080010ff */
[----:B-1----:R-:W-:Y:S05]  /*8e90*/  @!P0 BRA `(.L_x_19) ;  /* 0xfffffffc00f08947 */ /* 0x002fea000383ffff */
[----:B------:R-:W-:Y:S05]  /*8ea0*/  BRA `(.L_x_131) ;  /* 0xffffff8400cc7947 */ /* 0x000fea000383ffff */
.L_x_22:
[----:B-1----:R-:W-:-:S07]  /*8eb0*/  MOV R2, UR33 ;  /* 0x0000002100027c02 */ /* 0x002fce0008000f00 */
.L_x_132:
[----:B-1----:R1:W2:Y:S02]  /*8ec0*/  SYNCS.PHASECHK.TRANS64.TRYWAIT P0, [R2+URZ+0x20], R4 ;  /* 0x00002004020075a7 */ /* 0x0022a400080011ff */
[----:B--2---:R-:W-:Y:S05]  /*8ed0*/  @!P0 NANOSLEEP.SYNCS 0x989680 ;  /* 0x009896800000895d */ /* 0x004fea0003900000 */
[----:B------:R-:W2:Y:S02]  /*8ee0*/  @!P0 SYNCS.PHASECHK.TRANS64 P0, [R2+URZ+0x20], R4 ;  /* 0x00002004020085a7 */ /* 0x000ea400080010ff */
[----:B--2---:R-:W-:Y:S05]  /*8ef0*/  @!P0 BRA `(.L_x_132) ;  /* 0xfffffffc00f08947 */ /* 0x004fea000383ffff */
[----:B------:R-:W-:Y:S05]  /*8f00*/  BRA `(.L_x_21) ;  /* 0xffffff88001c7947 */ /* 0x000fea000383ffff */
.L_x_28:
[----:B-1----:R-:W-:-:S07]  /*8f10*/  MOV R2, UR17 ;  /* 0x0000001100027c02 */ /* 0x002fce0008000f00 */
.L_x_133:
[----:B-1----:R1:W2:Y:S02]  /*8f20*/  SYNCS.PHASECHK.TRANS64.TRYWAIT P0, [R2+URZ+0x20], R4 ;  /* 0x00002004020075a7 */ /* 0x0022a400080011ff */
[----:B--2---:R-:W-:Y:S05]  /*8f30*/  @!P0 NANOSLEEP.SYNCS 0x989680 ;  /* 0x009896800000895d */ /* 0x004fea0003900000 */
[----:B------:R-:W2:Y:S02]  /*8f40*/  @!P0 SYNCS.PHASECHK.TRANS64 P0, [R2+URZ+0x20], R4 ;  /* 0x00002004020085a7 */ /* 0x000ea400080010ff */
[----:B--2---:R-:W-:Y:S05]  /*8f50*/  @!P0 BRA `(.L_x_133) ;  /* 0xfffffffc00f08947 */ /* 0x004fea000383ffff */
[----:B------:R-:W-:Y:S05]  /*8f60*/  BRA `(.L_x_27) ;  /* 0xffffff8800c47947 */ /* 0x000fea000383ffff */
.L_x_32:
[----:B-1----:R1:W2:Y:S02]  /*8f70*/  SYNCS.PHASECHK.TRANS64.TRYWAIT P0, [R2+URZ+0x90], R3 ;  /* 0x00009003020075a7 */ /* 0x0022a400080011ff */
[----:B--2---:R-:W-:Y:S05]  /*8f80*/  @!P0 NANOSLEEP.SYNCS 0x989680 ;  /* 0x009896800000895d */ /* 0x004fea0003900000 */
[----:B------:R-:W2:Y:S02]  /*8f90*/  @!P0 SYNCS.PHASECHK.TRANS64 P0, [R2+URZ+0x90], R3 ;  /* 0x00009003020085a7 */ /* 0x000ea400080010ff */
[----:B--2---:R-:W-:Y:S05]  /*8fa0*/  @!P0 BRA `(.L_x_32) ;  /* 0xfffffffc00f08947 */ /* 0x004fea000383ffff */
[----:B------:R-:W-:Y:S05]  /*8fb0*/  BRA `(.L_x_134) ;  /* 0xffffff8c00547947 */ /* 0x000fea000383ffff */
.L_x_36:
[----:B----4-:R-:W-:-:S07]  /*8fc0*/  MOV R0, UR5 ;  /* 0x0000000500007c02 */ /* 0x010fce0008000f00 */
.L_x_135:
[----:B-1----:R1:W2:Y:S02]  /*8fd0*/  SYNCS.PHASECHK.TRANS64.TRYWAIT P0, [R0+URZ], R2 ;  /* 0x00000002000075a7 */ /* 0x0022a400080011ff */
[----:B--2---:R-:W-:Y:S05]  /*8fe0*/  @!P0 NANOSLEEP.SYNCS 0x989680 ;  /* 0x009896800000895d */ /* 0x004fea0003900000 */
[----:B------:R-:W2:Y:S02]  /*8ff0*/  @!P0 SYNCS.PHASECHK.TRANS64 P0, [R0+URZ], R2 ;  /* 0x00000002000085a7 */ /* 0x000ea400080010ff */
[----:B--2---:R-:W-:Y:S05]  /*9000*/  @!P0 BRA `(.L_x_135) ;  /* 0xfffffffc00f08947 */ /* 0x004fea000383ffff */
[----:B------:R-:W-:Y:S05]  /*9010*/  BRA `(.L_x_136) ;  /* 0xffffff9000c47947 */ /* 0x000fea000383ffff */
.L_x_37:
[----:B----4-:R-:W-:-:S07]  /*9020*/  MOV R0, UR5 ;  /* 0x0000000500007c02 */ /* 0x010fce0008000f00 */
.L_x_137:
[----:B-1----:R1:W2:Y:S02]  /*9030*/  SYNCS.PHASECHK.TRANS64.TRYWAIT P0, [R0+URZ], R3 ;  /* 0x00000003000075a7 */ /* 0x0022a400080011ff */
[----:B--2---:R-:W-:Y:S05]  /*9040*/  @!P0 NANOSLEEP.SYNCS 0x989680 ;  /* 0x009896800000895d */ /* 0x004fea0003900000 */
[----:B------:R-:W2:Y:S02]  /*9050*/  @!P0 SYNCS.PHASECHK.TRANS64 P0, [R0+URZ], R3 ;  /* 0x00000003000085a7 */ /* 0x000ea400080010ff */
[----:B--2---:R-:W-:Y:S05]  /*9060*/  @!P0 BRA `(.L_x_137) ;  /* 0xfffffffc00f08947 */ /* 0x004fea000383ffff */
[----:B------:R-:W-:Y:S05]  /*9070*/  BRA `(.L_x_138) ;  /* 0xffffff9000d07947 */ /* 0x000fea000383ffff */
.L_x_38:
[----:B----4-:R-:W-:-:S07]  /*9080*/  MOV R0, UR5 ;  /* 0x0000000500007c02 */ /* 0x010fce0008000f00 */
.L_x_139:
[----:B-1----:R1:W2:Y:S02]  /*9090*/  SYNCS.PHASECHK.TRANS64.TRYWAIT P0, [R0+URZ], R3 ;  /* 0x00000003000075a7 */ /* 0x0022a400080011ff */
[----:B--2---:R-:W-:Y:S05]  /*90a0*/  @!P0 NANOSLEEP.SYNCS 0x989680 ;  /* 0x009896800000895d */ /* 0x004fea0003900000 */
[----:B------:R-:W2:Y:S02]  /*90b0*/  @!P0 SYNCS.PHASECHK.TRANS64 P0, [R0+URZ], R3 ;  /* 0x00000003000085a7 */ /* 0x000ea400080010ff */
[----:B--2---:R-:W-:Y:S05]  /*90c0*/  @!P0 BRA `(.L_x_139) ;  /* 0xfffffffc00f08947 */ /* 0x004fea000383ffff */
[----:B------:R-:W-:Y:S05]  /*90d0*/  BRA `(.L_x_140) ;  /* 0xffffff9000dc7947 */ /* 0x000fea000383ffff */
.L_x_41:
[----:B-1----:R1:W2:Y:S02]  /*90e0*/  SYNCS.PHASECHK.TRANS64.TRYWAIT P0, [R0+URZ+0xf0], R4 ;  /* 0x0000f004000075a7 */ /* 0x0022a400080011ff */
[----:B--2---:R-:W-:Y:S05]  /*90f0*/  @!P0 NANOSLEEP.SYNCS 0x989680 ;  /* 0x009896800000895d */ /* 0x004fea0003900000 */
[----:B------:R-:W2:Y:S02]  /*9100*/  @!P0 SYNCS.PHASECHK.TRANS64 P0, [R0+URZ+0xf0], R4 ;  /* 0x0000f004000085a7 */ /* 0x000ea400080010ff */
[----:B--2---:R-:W-:Y:S05]  /*9110*/  @!P0 BRA `(.L_x_41) ;  /* 0xfffffffc00f08947 */ /* 0x004fea000383ffff */
[----:B------:R-:W-:Y:S05]  /*9120*/  BRA `(.L_x_141) ;  /* 0xffffff9400387947 */ /* 0x000fea000383ffff */
.L_x_42:
[----:B------:R-:W-:-:S07]  /*9130*/  MOV R0, UR5 ;  /* 0x0000000500007c02 */ /* 0x000fce0008000f00 */
.L_x_142:
[----:B-1----:R1:W2:Y:S02]  /*9140*/  SYNCS.PHASECHK.TRANS64.TRYWAIT P0, [R0+URZ+0xa0], R5 ;  /* 0x0000a005000075a7 */ /* 0x0022a400080011ff */
[----:B--2---:R-:W-:Y:S05]  /*9150*/  @!P0 NANOSLEEP.SYNCS 0x989680 ;  /* 0x009896800000895d */ /* 0x004fea0003900000 */
[----:B------:R-:W2:Y:S02]  /*9160*/  @!P0 SYNCS.PHASECHK.TRANS64 P0, [R0+URZ+0xa0], R5 ;  /* 0x0000a005000085a7 */ /* 0x000ea400080010ff */
[----:B--2---:R-:W-:Y:S05]  /*9170*/  @!P0 BRA `(.L_x_142) ;  /* 0xfffffffc00f08947 */ /* 0x004fea000383ffff */
[----:B------:R-:W-:Y:S05]  /*9180*/  BRA `(.L_x_143) ;  /* 0xffffff9400487947 */ /* 0x000fea000383ffff */
.L_x_43:
[----:B-1----:R1:W2:Y:S02]  /*9190*/  SYNCS.PHASECHK.TRANS64.TRYWAIT P1, [R0+URZ+0x90], R4 ;  /* 0x00009004000075a7 */ /* 0x0022a400080211ff */
[----:B--2---:R-:W-:Y:S05]  /*91a0*/  @!P1 NANOSLEEP.SYNCS 0x989680 ;  /* 0x009896800000995d */ /* 0x004fea0003900000 */
[----:B------:R-:W2:Y:S02]  /*91b0*/  @!P1 SYNCS.PHASECHK.TRANS64 P1, [R0+URZ+0x90], R4 ;  /* 0x00009004000095a7 */ /* 0x000ea400080210ff */
[----:B--2---:R-:W-:Y:S05]  /*91c0*/  @!P1 BRA `(.L_x_43) ;  /* 0xfffffffc00f09947 */ /* 0x004fea000383ffff */
[----:B------:R-:W-:Y:S05]  /*91d0*/  BRA `(.L_x_144) ;  /* 0xffffff9400787947 */ /* 0x000fea000383ffff */
.L_x_46:
[----:B------:R-:W-:-:S07]  /*91e0*/  MOV R0, UR5 ;  /* 0x0000000500007c02 */ /* 0x000fce0008000f00 */
.L_x_145:
[----:B-1----:R1:W2:Y:S02]  /*91f0*/  SYNCS.PHASECHK.TRANS64.TRYWAIT P0, [R0+URZ+0xa0], R2 ;  /* 0x0000a002000075a7 */ /* 0x0022a400080011ff */
[----:B--2---:R-:W-:Y:S05]  /*9200*/  @!P0 NANOSLEEP.SYNCS 0x989680 ;  /* 0x009896800000895d */ /* 0x004fea0003900000 */
[----:B------:R-:W2:Y:S02]  /*9210*/  @!P0 SYNCS.PHASECHK.TRANS64 P0, [R0+URZ+0xa0], R2 ;  /* 0x0000a002000085a7 */ /* 0x000ea400080010ff */
[----:B--2---:R-:W-:Y:S05]  /*9220*/  @!P0 BRA `(.L_x_145) ;  /* 0xfffffffc00f08947 */ /* 0x004fea000383ffff */
[----:B------:R-:W-:Y:S05]  /*9230*/  BRA `(.L_x_45) ;  /* 0xffffff9400cc7947 */ /* 0x000fea000383ffff */
.L_x_53:
[----:B-1----:R1:W2:Y:S02]  /*9240*/  SYNCS.PHASECHK.TRANS64.TRYWAIT P1, [R0+URZ+0x90], R2 ;  /* 0x00009002000075a7 */ /* 0x0022a400080211ff */
[----:B--2---:R-:W-:Y:S05]  /*9250*/  @!P1 NANOSLEEP.SYNCS 0x989680 ;  /* 0x009896800000995d */ /* 0x004fea0003900000 */
[----:B------:R-:W2:Y:S02]  /*9260*/  @!P1 SYNCS.PHASECHK.TRANS64 P1, [R0+URZ+0x90], R2 ;  /* 0x00009002000095a7 */ /* 0x000ea400080210ff */
[----:B--2---:R-:W-:Y:S05]  /*9270*/  @!P1 BRA `(.L_x_53) ;  /* 0xfffffffc00f09947 */ /* 0x004fea000383ffff */
[----:B------:R-:W-:Y:S05]  /*9280*/  BRA `(.L_x_146) ;  /* 0xffffff9c003c7947 */ /* 0x000fea000383ffff */
.L_x_54:
[----:B------:R-:W-:-:S07]  /*9290*/  MOV R2, UR7 ;  /* 0x0000000700027c02 */ /* 0x000fce0008000f00 */
.L_x_147:
[----:B-1----:R1:W2:Y:S02]  /*92a0*/  SYNCS.PHASECHK.TRANS64.TRYWAIT P0, [R2+URZ+0xd0], R0 ;  /* 0x0000d000020075a7 */ /* 0x0022a400080011ff */
[----:B--2---:R-:W-:Y:S05]  /*92b0*/  @!P0 NANOSLEEP.SYNCS 0x989680 ;  /* 0x009896800000895d */ /* 0x004fea0003900000 */
[----:B------:R-:W2:Y:S02]  /*92c0*/  @!P0 SYNCS.PHASECHK.TRANS64 P0, [R2+URZ+0xd0], R0 ;  /* 0x0000d000020085a7 */ /* 0x000ea400080010ff */
[----:B--2---:R-:W-:Y:S05]  /*92d0*/  @!P0 BRA `(.L_x_147) ;  /* 0xfffffffc00f08947 */ /* 0x004fea000383ffff */
[----:B------:R-:W-:Y:S05]  /*92e0*/  BRA `(.L_x_148) ;  /* 0xffffff9c008c7947 */ /* 0x000fea000383ffff */
.L_x_57:
[----:B------:R-:W-:Y:S07]  /*92f0*/  MOV R0, UR6 ;  /* 0x0000000600007c02 */ /* 0x000fee0008000f00 */
.L_x_149:
[----:B-1----:R1:W2:Y:S02]  /*9300*/  SYNCS.PHASECHK.TRANS64.TRYWAIT P0, [R0+URZ], R2 ;  /* 0x00000002000075a7 */ /* 0x0022a400080011ff */
[----:B--2---:R-:W-:Y:S05]  /*9310*/  @!P0 NANOSLEEP.SYNCS 0x989680 ;  /* 0x009896800000895d */ /* 0x004fea0003900000 */
[----:B------:R-:W2:Y:S02]  /*9320*/  @!P0 SYNCS.PHASECHK.TRANS64 P0, [R0+URZ], R2 ;  /* 0x00000002000085a7 */ /* 0x000ea400080010ff */
[----:B--2---:R-:W-:Y:S05]  /*9330*/  @!P0 BRA `(.L_x_149) ;  /* 0xfffffffc00f08947 */ /* 0x004fea000383ffff */
[----:B------:R-:W-:Y:S05]  /*9340*/  BRA `(.L_x_56) ;  /* 0xffffff9c00a87947 */ /* 0x000fea000383ffff */
.L_x_60:
[----:B------:R-:W-:-:S07]  /*9350*/  MOV R0, UR6 ;  /* 0x0000000600007c02 */ /* 0x000fce0008000f00 */
.L_x_150:
[----:B--2---:R2:W4:Y:S02]  /*9360*/  SYNCS.PHASECHK.TRANS64.TRYWAIT P0, [R0+URZ], R2 ;  /* 0x00000002000075a7 */ /* 0x00452400080011ff */
[----:B----4-:R-:W-:Y:S05]  /*9370*/  @!P0 NANOSLEEP.SYNCS 0x989680 ;  /* 0x009896800000895d */ /* 0x010fea0003900000 */
[----:B------:R-:W4:Y:S02]  /*9380*/  @!P0 SYNCS.PHASECHK.TRANS64 P0, [R0+URZ], R2 ;  /* 0x00000002000085a7 */ /* 0x000f2400080010ff */
[----:B----4-:R-:W-:Y:S05]  /*9390*/  @!P0 BRA `(.L_x_150) ;  /* 0xfffffffc00f08947 */ /* 0x010fea000383ffff */
[----:B------:R-:W-:Y:S05]  /*93a0*/  BRA `(.L_x_151) ;  /* 0xffffffa000847947 */ /* 0x000fea000383ffff */
.L_x_61:
[----:B------:R-:W-:-:S07]  /*93b0*/  MOV R0, UR6 ;  /* 0x0000000600007c02 */ /* 0x000fce0008000f00 */
.L_x_152:
[----:B-1----:R1:W2:Y:S02]  /*93c0*/  SYNCS.PHASECHK.TRANS64.TRYWAIT P0, [R0+URZ], R3 ;  /* 0x00000003000075a7 */ /* 0x0022a400080011ff */
[----:B--2---:R-:W-:Y:S05]  /*93d0*/  @!P0 NANOSLEEP.SYNCS 0x989680 ;  /* 0x009896800000895d */ /* 0x004fea0003900000 */
[----:B------:R-:W2:Y:S02]  /*93e0*/  @!P0 SYNCS.PHASECHK.TRANS64 P0, [R0+URZ], R3 ;  /* 0x00000003000085a7 */ /* 0x000ea400080010ff */
[----:B--2---:R-:W-:Y:S05]  /*93f0*/  @!P0 BRA `(.L_x_152) ;  /* 0xfffffffc00f08947 */ /* 0x004fea000383ffff */
[----:B------:R-:W-:Y:S05]  /*9400*/  BRA `(.L_x_153) ;  /* 0xffffffa000907947 */ /* 0x000fea000383ffff */
.L_x_62:
[----:B------:R-:W-:-:S07]  /*9410*/  MOV R0, UR6 ;  /* 0x0000000600007c02 */ /* 0x000fce0008000f00 */
.L_x_154:
[----:B-1----:R1:W2:Y:S02]  /*9420*/  SYNCS.PHASECHK.TRANS64.TRYWAIT P0, [R0+URZ], R3 ;  /* 0x00000003000075a7 */ /* 0x0022a400080011ff */
[----:B--2---:R-:W-:Y:S05]  /*9430*/  @!P0 NANOSLEEP.SYNCS 0x989680 ;  /* 0x009896800000895d */ /* 0x004fea0003900000 */
[----:B------:R-:W2:Y:S02]  /*9440*/  @!P0 SYNCS.PHASECHK.TRANS64 P0, [R0+URZ], R3 ;  /* 0x00000003000085a7 */ /* 0x000ea400080010ff */
[----:B--2---:R-:W-:Y:S05]  /*9450*/  @!P0 BRA `(.L_x_154) ;  /* 0xfffffffc00f08947 */ /* 0x004fea000383ffff */
[----:B------:R-:W-:Y:S05]  /*9460*/  BRA `(.L_x_155) ;  /* 0xffffffa0009c7947 */ /* 0x000fea000383ffff */
.L_x_63:
[----:B-1----:R-:W-:-:S07]  /*9470*/  MOV R0, UR7 ;  /* 0x0000000700007c02 */ /* 0x002fce0008000f00 */
.L_x_156:
[----:B-1----:R1:W2:Y:S02]  /*9480*/  SYNCS.PHASECHK.TRANS64.TRYWAIT P0, [R0+URZ], R2 ;  /* 0x00000002000075a7 */ /* 0x0022a400080011ff */
[----:B--2---:R-:W-:Y:S05]  /*9490*/  @!P0 NANOSLEEP.SYNCS 0x989680 ;  /* 0x009896800000895d */ /* 0x004fea0003900000 */
[----:B------:R-:W2:Y:S02]  /*94a0*/  @!P0 SYNCS.PHASECHK.TRANS64 P0, [R0+URZ], R2 ;  /* 0x00000002000085a7 */ /* 0x000ea400080010ff */
[----:B--2---:R-:W-:Y:S05]  /*94b0*/  @!P0 BRA `(.L_x_156) ;  /* 0xfffffffc00f08947 */ /* 0x004fea000383ffff */
[----:B------:R-:W-:Y:S05]  /*94c0*/  BRA `(.L_x_157) ;  /* 0xffffffa000a87947 */ /* 0x000fea000383ffff */
.L_x_68:
[----:B--2---:R2:W3:Y:S02]  /*94d0*/  SYNCS.PHASECHK.TRANS64.TRYWAIT P0, [R0+URZ+0x90], R2 ;  /* 0x00009002000075a7 */ /* 0x0044e400080011ff */
[----:B---3--:R-:W-:Y:S05]  /*94e0*/  @!P0 NANOSLEEP.SYNCS 0x989680 ;  /* 0x009896800000895d */ /* 0x008fea0003900000 */
[----:B------:R-:W3:Y:S02]  /*94f0*/  @!P0 SYNCS.PHASECHK.TRANS64 P0, [R0+URZ+0x90], R2 ;  /* 0x00009002000085a7 */ /* 0x000ee400080010ff */
[----:B---3--:R-:W-:Y:S05]  /*9500*/  @!P0 BRA `(.L_x_68) ;  /* 0xfffffffc00f08947 */ /* 0x008fea000383ffff */
[----:B------:R-:W-:Y:S05]  /*9510*/  BRA `(.L_x_158) ;  /* 0xffffffa400b47947 */ /* 0x000fea000383ffff */
.L_x_71:
[----:B------:R-:W-:Y:S07]  /*9520*/  MOV R0, UR7 ;  /* 0x0000000700007c02 */ /* 0x000fee0008000f00 */
.L_x_159:
[----:B--2---:R2:W3:Y:S02]  /*9530*/  SYNCS.PHASECHK.TRANS64.TRYWAIT P0, [R0+URZ+0x88], R2 ;  /* 0x00008802000075a7 */ /* 0x0044e400080011ff */
[----:B---3--:R-:W-:Y:S05]  /*9540*/  @!P0 NANOSLEEP.SYNCS 0x989680 ;  /* 0x009896800000895d */ /* 0x008fea0003900000 */
[----:B------:R-:W3:Y:S02]  /*9550*/  @!P0 SYNCS.PHASECHK.TRANS64 P0, [R0+URZ+0x88], R2 ;  /* 0x00008802000085a7 */ /* 0x000ee400080010ff */
[----:B---3--:R-:W-:Y:S05]  /*9560*/  @!P0 BRA `(.L_x_159) ;  /* 0xfffffffc00f08947 */ /* 0x008fea000383ffff */
[----:B------:R-:W-:Y:S05]  /*9570*/  BRA `(.L_x_70) ;  /* 0xffffffa800947947 */ /* 0x000fea000383ffff */
.L_x_74:
[----:B------:R-:W-:Y:S07]  /*9580*/  MOV R0, UR7 ;  /* 0x0000000700007c02 */ /* 0x000fee0008000f00 */
.L_x_160:
[----:B-1----:R1:W2:Y:S02]  /*9590*/  SYNCS.PHASECHK.TRANS64.TRYWAIT P0, [R0+URZ+0x60], R14 ;  /* 0x0000600e000075a7 */ /* 0x0022a400080011ff */
[----:B--2---:R-:W-:Y:S05]  /*95a0*/  @!P0 NANOSLEEP.SYNCS 0x989680 ;  /* 0x009896800000895d */ /* 0x004fea0003900000 */
[----:B------:R-:W2:Y:S02]  /*95b0*/  @!P0 SYNCS.PHASECHK.TRANS64 P0, [R0+URZ+0x60], R14 ;  /* 0x0000600e000085a7 */ /* 0x000ea400080010ff */
[----:B--2---:R-:W-:Y:S05]  /*95c0*/  @!P0 BRA `(.L_x_160) ;  /* 0xfffffffc00f08947 */ /* 0x004fea000383ffff */
[----:B------:R-:W-:Y:S05]  /*95d0*/  BRA `(.L_x_161) ;  /* 0xffffffac000c7947 */ /* 0x000fea000383ffff */
.L_x_75:
[----:B------:R-:W-:Y:S07]  /*95e0*/  MOV R0, UR7 ;  /* 0x0000000700007c02 */ /* 0x000fee0008000f00 */
.L_x_162:
[----:B-1----:R1:W2:Y:S02]  /*95f0*/  SYNCS.PHASECHK.TRANS64.TRYWAIT P0, [R0+URZ+0x68], R14 ;  /* 0x0000680e000075a7 */ /* 0x0022a400080011ff */
[----:B--2---:R-:W-:Y:S05]  /*9600*/  @!P0 NANOSLEEP.SYNCS 0x989680 ;  /* 0x009896800000895d */ /* 0x004fea0003900000 */
[----:B------:R-:W2:Y:S02]  /*9610*/  @!P0 SYNCS.PHASECHK.TRANS64 P0, [R0+URZ+0x68], R14 ;  /* 0x0000680e000085a7 */ /* 0x000ea400080010ff */
[----:B--2---:R-:W-:Y:S05]  /*9620*/  @!P0 BRA `(.L_x_162) ;  /* 0xfffffffc00f08947 */ /* 0x004fea000383ffff */
[----:B------:R-:W-:Y:S05]  /*9630*/  BRA `(.L_x_163) ;  /* 0xffffffac00447947 */ /* 0x000fea000383ffff */
.L_x_76:
[----:B------:R-:W-:Y:S07]  /*9640*/  MOV R0, UR7 ;  /* 0x0000000700007c02 */ /* 0x000fee0008000f00 */
.L_x_164:
[----:B-1----:R1:W2:Y:S02]  /*9650*/  SYNCS.PHASECHK.TRANS64.TRYWAIT P0, [R0+URZ+0x70], R14 ;  /* 0x0000700e000075a7 */ /* 0x0022a400080011ff */
[----:B--2---:R-:W-:Y:S05]  /*9660*/  @!P0 NANOSLEEP.SYNCS 0x989680 ;  /* 0x009896800000895d */ /* 0x004fea0003900000 */
[----:B------:R-:W2:Y:S02]  /*9670*/  @!P0 SYNCS.PHASECHK.TRANS64 P0, [R0+URZ+0x70], R14 ;  /* 0x0000700e000085a7 */ /* 0x000ea400080010ff */
[----:B--2---:R-:W-:Y:S05]  /*9680*/  @!P0 BRA `(.L_x_164) ;  /* 0xfffffffc00f08947 */ /* 0x004fea000383ffff */
[----:B------:R-:W-:Y:S05]  /*9690*/  BRA `(.L_x_165) ;  /* 0xffffffac00887947 */ /* 0x000fea000383ffff */
.L_x_77:
[----:B------:R-:W-:Y:S07]  /*96a0*/  MOV R0, UR7 ;  /* 0x0000000700007c02 */ /* 0x000fee0008000f00 */
.L_x_166:
[----:B-1----:R1:W2:Y:S02]  /*96b0*/  SYNCS.PHASECHK.TRANS64.TRYWAIT P0, [R0+URZ+0x78], R14 ;  /* 0x0000780e000075a7 */ /* 0x0022a400080011ff */
[----:B--2---:R-:W-:Y:S05]  /*96c0*/  @!P0 NANOSLEEP.SYNCS 0x989680 ;  /* 0x009896800000895d */ /* 0x004fea0003900000 */
[----:B------:R-:W2:Y:S02]  /*96d0*/  @!P0 SYNCS.PHASECHK.TRANS64 P0, [R0+URZ+0x78], R14 ;  /* 0x0000780e000085a7 */ /* 0x000ea400080010ff */
[----:B--2---:R-:W-:Y:S05]  /*96e0*/  @!P0 BRA `(.L_x_166) ;  /* 0xfffffffc00f08947 */ /* 0x004fea000383ffff */
[----:B------:R-:W-:Y:S05]  /*96f0*/  BRA `(.L_x_167) ;  /* 0xffffffb0000c7947 */ /* 0x000fea000383ffff */
.L_x_79:
[----:B------:R-:W-:-:S07]  /*9700*/  MOV R0, UR7 ;  /* 0x0000000700007c02 */ /* 0x000fce0008000f00 */
.L_x_168:
[----:B-1----:R1:W3:Y:S02]  /*9710*/  SYNCS.PHASECHK.TRANS64.TRYWAIT P0, [R0+URZ+0x60], R2 ;  /* 0x00006002000075a7 */ /* 0x0022e400080011ff */
[----:B---3--:R-:W-:Y:S05]  /*9720*/  @!P0 NANOSLEEP.SYNCS 0x989680 ;  /* 0x009896800000895d */ /* 0x008fea0003900000 */
[----:B------:R-:W3:Y:S02]  /*9730*/  @!P0 SYNCS.PHASECHK.TRANS64 P0, [R0+URZ+0x60], R2 ;  /* 0x00006002000085a7 */ /* 0x000ee400080010ff */
[----:B---3--:R-:W-:Y:S05]  /*9740*/  @!P0 BRA `(.L_x_168) ;  /* 0xfffffffc00f08947 */ /* 0x008fea000383ffff */
[----:B------:R-:W-:Y:S05]  /*9750*/  BRA `(.L_x_169) ;  /* 0xffffffb0007c7947 */ /* 0x000fea000383ffff */
.L_x_80:
[----:B-1----:R-:W-:-:S07]  /*9760*/  MOV R0, UR7 ;  /* 0x0000000700007c02 */ /* 0x002fce0008000f00 */
.L_x_170:
[----:B-1----:R1:W3:Y:S02]  /*9770*/  SYNCS.PHASECHK.TRANS64.TRYWAIT P0, [R0+URZ+0x68], R2 ;  /* 0x00006802000075a7 */ /* 0x0022e400080011ff */
[----:B---3--:R-:W-:Y:S05]  /*9780*/  @!P0 NANOSLEEP.SYNCS 0x989680 ;  /* 0x009896800000895d */ /* 0x008fea0003900000 */
[----:B------:R-:W3:Y:S02]  /*9790*/  @!P0 SYNCS.PHASECHK.TRANS64 P0, [R0+URZ+0x68], R2 ;  /* 0x00006802000085a7 */ /* 0x000ee400080010ff */
[----:B---3--:R-:W-:Y:S05]  /*97a0*/  @!P0 BRA `(.L_x_170) ;  /* 0xfffffffc00f08947 */ /* 0x008fea000383ffff */
[----:B------:R-:W-:Y:S05]  /*97b0*/  BRA `(.L_x_171) ;  /* 0xffffffb0006c7947 */ /* 0x000fea000383ffff */
.L_x_81:
[----:B-1----:R-:W-:-:S07]  /*97c0*/  MOV R0, UR7 ;  /* 0x0000000700007c02 */ /* 0x002fce0008000f00 */
.L_x_172:
[----:B-1----:R1:W3:Y:S02]  /*97d0*/  SYNCS.PHASECHK.TRANS64.TRYWAIT P0, [R0+URZ+0x70], R2 ;  /* 0x00007002000075a7 */ /* 0x0022e400080011ff */
[----:B---3--:R-:W-:Y:S05]  /*97e0*/  @!P0 NANOSLEEP.SYNCS 0x989680 ;  /* 0x009896800000895d */ /* 0x008fea0003900000 */
[----:B------:R-:W3:Y:S02]  /*97f0*/  @!P0 SYNCS.PHASECHK.TRANS64 P0, [R0+URZ+0x70], R2 ;  /* 0x00007002000085a7 */ /* 0x000ee400080010ff */
[----:B---3--:R-:W-:Y:S05]  /*9800*/  @!P0 BRA `(.L_x_172) ;  /* 0xfffffffc00f08947 */ /* 0x008fea000383ffff */
[----:B------:R-:W-:Y:S05]  /*9810*/  BRA `(.L_x_173) ;  /* 0xffffffb0005c7947 */ /* 0x000fea000383ffff */
.L_x_83:
[----:B--2---:R2:W4:Y:S02]  /*9820*/  SYNCS.PHASECHK.TRANS64.TRYWAIT P0, [R0+URZ+0x90], R2 ;  /* 0x00009002000075a7 */ /* 0x00452400080011ff */
[----:B----4-:R-:W-:Y:S05]  /*9830*/  @!P0 NANOSLEEP.SYNCS 0x989680 ;  /* 0x009896800000895d */ /* 0x010fea0003900000 */
[----:B------:R-:W4:Y:S02]  /*9840*/  @!P0 SYNCS.PHASECHK.TRANS64 P0, [R0+URZ+0x90], R2 ;  /* 0x00009002000085a7 */ /* 0x000f2400080010ff */
[----:B----4-:R-:W-:Y:S05]  /*9850*/  @!P0 BRA `(.L_x_83) ;  /* 0xfffffffc00f08947 */ /* 0x010fea000383ffff */
[----:B------:R-:W-:Y:S05]  /*9860*/  BRA `(.L_x_174) ;  /* 0xffffffb400307947 */ /* 0x000fea000383ffff */
.L_x_94:
[----:B-1----:R-:W-:Y:S04]  /*9870*/  MOV R0, UR48 ;  /* 0x0000003000007c02 */ /* 0x002fe80008000f00 */
[----:B------:R1:W3:Y:S03]  /*9880*/  SYNCS.PHASECHK.TRANS64.TRYWAIT P1, [R0+URZ+0x40], R3 ;  /* 0x00004003000075a7 */ /* 0x0002e600080211ff */
[----:B---3--:R-:W-:Y:S05]  /*9890*/  @!P1 NANOSLEEP.SYNCS 0x989680 ;  /* 0x009896800000995d */ /* 0x008fea0003900000 */
[----:B------:R-:W3:Y:S02]  /*98a0*/  @!P1 SYNCS.PHASECHK.TRANS64 P1, [R0+URZ+0x40], R3 ;  /* 0x00004003000095a7 */ /* 0x000ee400080210ff */
[----:B---3--:R-:W-:Y:S05]  /*98b0*/  @!P1 BRA `(.L_x_94) ;  /* 0xfffffffc00ec9947 */ /* 0x008fea000383ffff */
[----:B------:R-:W-:Y:S05]  /*98c0*/  BRA `(.L_x_93) ;  /* 0xffffffc000687947 */ /* 0x000fea000383ffff */
.L_x_96:
[----:B-1----:R1:W2:Y:S02]  /*98d0*/  SYNCS.PHASECHK.TRANS64.TRYWAIT P0, [R64+URZ+0xb0], R2 ;  /* 0x0000b002400075a7 */ /* 0x0022a400080011ff */
[----:B--2---:R-:W-:Y:S05]  /*98e0*/  @!P0 NANOSLEEP.SYNCS 0x989680 ;  /* 0x009896800000895d */ /* 0x004fea0003900000 */
[----:B------:R-:W2:Y:S02]  /*98f0*/  @!P0 SYNCS.PHASECHK.TRANS64 P0, [R64+URZ+0xb0], R2 ;  /* 0x0000b002400085a7 */ /* 0x000ea400080010ff */
[----:B--2---:R-:W-:Y:S05]  /*9900*/  @!P0 BRA `(.L_x_96) ;  /* 0xfffffffc00f08947 */ /* 0x004fea000383ffff */
[----:B------:R-:W-:Y:S05]  /*9910*/  BRA `(.L_x_95) ;  /* 0xffffffc000947947 */ /* 0x000fea000383ffff */
.L_x_105:
[----:B--2---:R2:W3:Y:S02]  /*9920*/  SYNCS.PHASECHK.TRANS64.TRYWAIT P0, [R2+URZ+0x40], R0 ;  /* 0x00004000020075a7 */ /* 0x0044e400080011ff */
[----:B---3--:R-:W-:Y:S05]  /*9930*/  @!P0 NANOSLEEP.SYNCS 0x989680 ;  /* 0x009896800000895d */ /* 0x008fea0003900000 */
[----:B------:R-:W3:Y:S02]  /*9940*/  @!P0 SYNCS.PHASECHK.TRANS64 P0, [R2+URZ+0x40], R0 ;  /* 0x00004000020085a7 */ /* 0x000ee400080010ff */
[----:B---3--:R-:W-:Y:S05]  /*9950*/  @!P0 BRA `(.L_x_105) ;  /* 0xfffffffc00f08947 */ /* 0x008fea000383ffff */
[----:B------:R-:W-:Y:S05]  /*9960*/  BRA `(.L_x_104) ;  /* 0xffffffcc00787947 */ /* 0x000fea000383ffff */
.L_x_113:
[----:B--2---:R2:W3:Y:S02]  /*9970*/  SYNCS.PHASECHK.TRANS64.TRYWAIT P0, [R0+URZ+0x40], R5 ;  /* 0x00004005000075a7 */ /* 0x0044e400080011ff */
[----:B---3--:R-:W-:Y:S05]  /*9980*/  @!P0 NANOSLEEP.SYNCS 0x989680 ;  /* 0x009896800000895d */ /* 0x008fea0003900000 */
[----:B------:R-:W3:Y:S02]  /*9990*/  @!P0 SYNCS.PHASECHK.TRANS64 P0, [R0+URZ+0x40], R5 ;  /* 0x00004005000085a7 */ /* 0x000ee400080010ff */
[----:B---3--:R-:W-:Y:S05]  /*99a0*/  @!P0 BRA `(.L_x_113) ;  /* 0xfffffffc00f08947 */ /* 0x008fea000383ffff */
[----:B------:R-:W-:Y:S05]  /*99b0*/  BRA `(.L_x_112) ;  /* 0xffffffd8007c7947 */ /* 0x000fea000383ffff */
.L_x_121:
[----:B--2---:R2:W3:Y:S02]  /*99c0*/  SYNCS.PHASECHK.TRANS64.TRYWAIT P0, [R2+URZ+0x40], R0 ;  /* 0x00004000020075a7 */ /* 0x0044e400080011ff */
[----:B---3--:R-:W-:Y:S05]  /*99d0*/  @!P0 NANOSLEEP.SYNCS 0x989680 ;  /* 0x009896800000895d */ /* 0x008fea0003900000 */
[----:B------:R-:W3:Y:S02]  /*99e0*/  @!P0 SYNCS.PHASECHK.TRANS64 P0, [R2+URZ+0x40], R0 ;  /* 0x00004000020085a7 */ /* 0x000ee400080010ff */
[----:B---3--:R-:W-:Y:S05]  /*99f0*/  @!P0 BRA `(.L_x_121) ;  /* 0xfffffffc00f08947 */ /* 0x008fea000383ffff */
[----:B------:R-:W-:Y:S05]  /*9a00*/  BRA `(.L_x_120) ;  /* 0xffffffe400807947 */ /* 0x000fea000383ffff */
        .weak           $__internal_0_$__cuda_sm10x_tcgen05_guardrail_trap_col_being_dealloced_not_returned_by_alloc
        .type           $__internal_0_$__cuda_sm10x_tcgen05_guardrail_trap_col_being_dealloced_not_returned_by_alloc,@function
        .size           $__internal_0_$__cuda_sm10x_tcgen05_guardrail_trap_col_being_dealloced_not_returned_by_alloc,($__internal_1_$__cuda_sm10x_tcgen05_guardrail_trap_phase_invalid_during_alloc - $__internal_0_$__cuda_sm10x_tcgen05_guardrail_trap_col_being_dealloced_not_returned_by_alloc)
$__internal_0_$__cuda_sm10x_tcgen05_guardrail_trap_col_being_dealloced_not_returned_by_alloc:
[----:B------:R-:W-:Y:S05]  /*9a10*/  BPT.TRAP 0x1 ;  /* 0x000000040000795c */ /* 0x000fea0000300000 */
[----:B------:R-:W-:-:S04]  /*9a20*/  HFMA2 R3, -RZ, RZ, 0, 0 ;  /* 0x00000000ff037431 */ /* 0x000fc800000001ff */
[----:B------:R-:W-:Y:S05]  /*9a30*/  RET.REL.NODEC R2 `(_ZN7cutlass13device_kernelINS_4gemm6kernel13GemmUniversalIN4cute5tupleIJiiiiEEENS1_10collective13CollectiveMmaINS1_35MainloopSm100TmaUmmaWarpSpecializedILi4ELi2ELi4ENS5_IJNS4_1CILi1EEESB_SB_EEEEENS5_IJNSA_ILi64EEENSA_ILi256EEESE_EEENS_10bfloat16_tENS5_IJlSB_lEEESH_SI_NS4_8TiledMMAINS4_8MMA_AtomIJNS4_20SM100_MMA_F16BF16_SSISH_SH_fLi64ELi256ELNS4_4UMMA5MajorE0ELSN_0ELNSM_7ScaleInE0ELSO_0EEEEEENS4_6LayoutISC_NS5_IJNSA_ILi0EEESS_SS_EEEEENS5_IJNS4_10UnderscoreESV_SV_EEEEENS4_13SM90_TMA_LOADENS4_14ComposedLayoutINS4_7SwizzleILi3ELi4ELi3EEENS4_18smem_ptr_flag_bitsILi16EEENSR_INS5_IJNSA_ILi8EEESE_EEENS5_IJSE_SB_EEEEEEEvNS4_8identityESY_S18_vS19_EENS_8epilogue10collective18CollectiveEpilogueINS1B_23Sm100TmaWarpSpecializedILi4ELi2ELi32ELb1ELb0EEEJSG_NS5_IJNSR_ISE_SB_EES1G_EEESH_SI_SH_SI_NS1B_6fusion15FusionCallbacksIS1F_NS1I_17LinearCombinationISH_fSH_fLNS_15FloatRoundStyleE2EEESG_S1H_JEEENS4_5SM1004TMEM4LOAD26SM100_TMEM_LOAD_16dp256b8xESY_S18_NS4_17SM75_U32x4_LDSM_NENS4_14SM90_TMA_STOREES18_NS4_17SM90_U32x4_STSM_NENS4_39AutoVectorizingCopyWithAssumedAlignmentILi128EEEEEEvvEEEEvNT_6ParamsE) ;  /* 0xffffff6402707950 */ /* 0x000fea0003c3ffff */
        .weak           $__internal_1_$__cuda_sm10x_tcgen05_guardrail_trap_phase_invalid_during_alloc
        .type           $__internal_1_$__cuda_sm10x_tcgen05_guardrail_trap_phase_invalid_during_alloc,@function
        .size           $__internal_1_$__cuda_sm10x_tcgen05_guardrail_trap_phase_invalid_during_alloc,($__internal_2_$__cuda_sm10x_tcgen05_guardrail_trap_unallocated_columns_being_dealloced - $__internal_1_$__cuda_sm10x_tcgen05_guardrail_trap_phase_invalid_during_alloc)
$__internal_1_$__cuda_sm10x_tcgen05_guardrail_trap_phase_invalid_during_alloc:
[----:B------:R-:W-:Y:S05]  /*9a40*/  BPT.TRAP 0x1 ;  /* 0x000000040000795c */ /* 0x000fea0000300000 */
[----:B------:R-:W-:-:S04]  /*9a50*/  MOV R3, 0x0 ;  /* 0x0000000000037802 */ /* 0x000fc80000000f00 */
[----:B------:R-:W-:Y:S05]  /*9a60*/  RET.REL.NODEC R2 `(_ZN7cutlass13device_kernelINS_4gemm6kernel13GemmUniversalIN4cute5tupleIJiiiiEEENS1_10collective13CollectiveMmaINS1_35MainloopSm100TmaUmmaWarpSpecializedILi4ELi2ELi4ENS5_IJNS4_1CILi1EEESB_SB_EEEEENS5_IJNSA_ILi64EEENSA_ILi256EEESE_EEENS_10bfloat16_tENS5_IJlSB_lEEESH_SI_NS4_8TiledMMAINS4_8MMA_AtomIJNS4_20SM100_MMA_F16BF16_SSISH_SH_fLi64ELi256ELNS4_4UMMA5MajorE0ELSN_0ELNSM_7ScaleInE0ELSO_0EEEEEENS4_6LayoutISC_NS5_IJNSA_ILi0EEESS_SS_EEEEENS5_IJNS4_10UnderscoreESV_SV_EEEEENS4_13SM90_TMA_LOADENS4_14ComposedLayoutINS4_7SwizzleILi3ELi4ELi3EEENS4_18smem_ptr_flag_bitsILi16EEENSR_INS5_IJNSA_ILi8EEESE_EEENS5_IJSE_SB_EEEEEEEvNS4_8identityESY_S18_vS19_EENS_8epilogue10collective18CollectiveEpilogueINS1B_23Sm100TmaWarpSpecializedILi4ELi2ELi32ELb1ELb0EEEJSG_NS5_IJNSR_ISE_SB_EES1G_EEESH_SI_SH_SI_NS1B_6fusion15FusionCallbacksIS1F_NS1I_17LinearCombinationISH_fSH_fLNS_15FloatRoundStyleE2EEESG_S1H_JEEENS4_5SM1004TMEM4LOAD26SM100_TMEM_LOAD_16dp256b8xESY_S18_NS4_17SM75_U32x4_LDSM_NENS4_14SM90_TMA_STOREES18_NS4_17SM90_U32x4_STSM_NENS4_39AutoVectorizingCopyWithAssumedAlignmentILi128EEEEEEvvEEEEvNT_6ParamsE) ;  /* 0xffffff6402647950 */ /* 0x000fea0003c3ffff */
        .weak           $__internal_2_$__cuda_sm10x_tcgen05_guardrail_trap_unallocated_columns_being_dealloced
        .type           $__internal_2_$__cuda_sm10x_tcgen05_guardrail_trap_unallocated_columns_being_dealloced,@function
        .size           $__internal_2_$__cuda_sm10x_tcgen05_guardrail_trap_unallocated_columns_being_dealloced,(.L_x_176 - $__internal_2_$__cuda_sm10x_tcgen05_guardrail_trap_unallocated_columns_being_dealloced)
$__internal_2_$__cuda_sm10x_tcgen05_guardrail_trap_unallocated_columns_being_dealloced:
[----:B------:R-:W-:Y:S05]  /*9a70*/  BPT.TRAP 0x1 ;  /* 0x000000040000795c */ /* 0x000fea0000300000 */
[----:B------:R-:W-:-:S04]  /*9a80*/  HFMA2 R3, -RZ, RZ, 0, 0 ;  /* 0x00000000ff037431 */ /* 0x000fc800000001ff */
[----:B------:R-:W-:Y:S05]  /*9a90*/  RET.REL.NODEC R2 `(_ZN7cutlass13device_kernelINS_4gemm6kernel13GemmUniversalIN4cute5tupleIJiiiiEEENS1_10collective13CollectiveMmaINS1_35MainloopSm100TmaUmmaWarpSpecializedILi4ELi2ELi4ENS5_IJNS4_1CILi1EEESB_SB_EEEEENS5_IJNSA_ILi64EEENSA_ILi256EEESE_EEENS_10bfloat16_tENS5_IJlSB_lEEESH_SI_NS4_8TiledMMAINS4_8MMA_AtomIJNS4_20SM100_MMA_F16BF16_SSISH_SH_fLi64ELi256ELNS4_4UMMA5MajorE0ELSN_0ELNSM_7ScaleInE0ELSO_0EEEEEENS4_6LayoutISC_NS5_IJNSA_ILi0EEESS_SS_EEEEENS5_IJNS4_10UnderscoreESV_SV_EEEEENS4_13SM90_TMA_LOADENS4_14ComposedLayoutINS4_7SwizzleILi3ELi4ELi3EEENS4_18smem_ptr_flag_bitsILi16EEENSR_INS5_IJNSA_ILi8EEESE_EEENS5_IJSE_SB_EEEEEEEvNS4_8identityESY_S18_vS19_EENS_8epilogue10collective18CollectiveEpilogueINS1B_23Sm100TmaWarpSpecializedILi4ELi2ELi32ELb1ELb0EEEJSG_NS5_IJNSR_ISE_SB_EES1G_EEESH_SI_SH_SI_NS1B_6fusion15FusionCallbacksIS1F_NS1I_17LinearCombinationISH_fSH_fLNS_15FloatRoundStyleE2EEESG_S1H_JEEENS4_5SM1004TMEM4LOAD26SM100_TMEM_LOAD_16dp256b8xESY_S18_NS4_17SM75_U32x4_LDSM_NENS4_14SM90_TMA_STOREES18_NS4_17SM90_U32x4_STSM_NENS4_39AutoVectorizingCopyWithAssumedAlignmentILi128EEEEEEvvEEEEvNT_6ParamsE) ;  /* 0xffffff6402587950 */ /* 0x000fea0003c3ffff */
.L_x_175:
[----:B------:R-:W-:-:S00]  /*9aa0*/  BRA `(.L_x_175) ;  /* 0xfffffffc00fc7947 */ /* 0x000fc0000383ffff */
[----:B------:R-:W-:-:S00]  /*9ab0*/  NOP ;  /* 0x0000000000007918 */ /* 0x000fc00000000000 */
        /* <DEDUP_REMOVED lines=12> */
.L_x_176:


//--------------------- .nv.global.init           --------------------------
	.section	.nv.global.init,"aw",@progbits
.nv.global.init:
	.type		$str$27,@object
	.size		$str$27,($str$28 - $str$27)
$str$27:
        /*0000*/ 	.byte	0x28, 0x61, 0x64, 0x64, 0x72, 0x65, 0x73, 0x73, 0x20, 0x26, 0x20, 0x6d, 0x61, 0x73, 0x6b, 0x29
        /*0010*/ 	.byte	0x20, 0x3d, 0x3d, 0x20, 0x30, 0x00
	.type		$str$28,@object
	.size		$str$28,($str$26 - $str$28)
$str$28:
        /*0016*/ 	.byte	0x2f, 0x74, 0x6d, 0x70, 0x2f, 0x63, 0x75, 0x74, 0x6c, 0x61, 0x73, 0x73, 0x5f, 0x73, 0x77, 0x65
        /*0026*/ 	.byte	0x65, 0x70, 0x5f, 0x73, 0x72, 0x63, 0x2f, 0x69, 0x6e, 0x63, 0x6c, 0x75, 0x64, 0x65, 0x2f, 0x63
        /*0036*/ 	.byte	0x75, 0x74, 0x65, 0x2f, 0x70, 0x6f, 0x69, 0x6e, 0x74, 0x65, 0x72, 0x5f, 0x66, 0x6c, 0x61, 0x67
        /*0046*/ 	.byte	0x67, 0x65, 0x64, 0x2e, 0x68, 0x70, 0x70, 0x00
	.type		$str$26,@object
	.size		$str$26,($str$25 - $str$26)
$str$26:
        /*004e*/ 	.byte	0x2f, 0x74, 0x6d, 0x70, 0x2f, 0x63, 0x75, 0x74, 0x6c, 0x61, 0x73, 0x73, 0x5f, 0x73, 0x77, 0x65
        /*005e*/ 	.byte	0x65, 0x70, 0x5f, 0x73, 0x72, 0x63, 0x2f, 0x69, 0x6e, 0x63, 0x6c, 0x75, 0x64, 0x65, 0x2f, 0x63
        /*006e*/ 	.byte	0x75, 0x74, 0x65, 0x2f, 0x61, 0x74, 0x6f, 0x6d, 0x2f, 0x63, 0x6f, 0x70, 0x79, 0x5f, 0x74, 0x72
        /*007e*/ 	.byte	0x61, 0x69, 0x74, 0x73, 0x5f, 0x73, 0x6d, 0x31, 0x30, 0x30, 0x2e, 0x68, 0x70, 0x70, 0x00
	.type		$str$25,@object
	.size		$str$25,(__unnamed_1 - $str$25)
$str$25:
        /*008d*/ 	.byte	0x28, 0x28, 0x75, 0x69, 0x6e, 0x74, 0x33, 0x32, 0x5f, 0x74, 0x28, 0x74, 0x68, 0x72, 0x65, 0x61
        /*009d*/ 	.byte	0x64, 0x49, 0x64, 0x78, 0x2e, 0x78, 0x29, 0x20, 0x2f, 0x20, 0x33, 0x32, 0x29, 0x20, 0x25, 0x20
        /*00ad*/ 	.byte	0x34, 0x29, 0x20, 0x3d, 0x3d, 0x20, 0x28, 0x28, 0x28, 0x74, 0x6d, 0x65, 0x6d, 0x5f, 0x61, 0x64
        /*00bd*/ 	.byte	0x64, 0x72, 0x20, 0x3e, 0x3e, 0x20, 0x31, 0x36, 0x29, 0x20, 0x2f, 0x20, 0x33, 0x32, 0x29, 0x20
        /*00cd*/ 	.byte	0x25, 0x20, 0x34, 0x29, 0x00
	.type		__unnamed_1,@object
	.size		__unnamed_1,(__unnamed_2 - __unnamed_1)
__unnamed_1:
        /*00d2*/ 	.byte	0x61, 0x75, 0x74, 0x6f, 0x20, 0x63, 0x75, 0x74, 0x65, 0x3a, 0x3a, 0x61, 0x73, 0x5f, 0x70, 0x6f
        /* <DEDUP_REMOVED lines=24> */
        /*0262*/ 	.byte	0x30, 0x39, 0x36, 0x3e, 0x3e, 0x3e, 0x3e, 0x5d, 0x00
	.type		__unnamed_2,@object
	.size		__unnamed_2,(.L_2 - __unnamed_2)
__unnamed_2:
        /* <DEDUP_REMOVED lines=46> */
        /*054b*/ 	.byte	0x75, 0x74, 0x65, 0x3a, 0x3a, 0x43, 0x3c, 0x30, 0x3e, 0x3e, 0x3e, 0x3e, 0x5d, 0x00
.L_2:


//--------------------- .nv.shared._ZN7cutlass13device_kernelINS_4gemm6kernel13GemmUniversalIN4cute5tupleIJiiiiEEENS1_10collective13CollectiveMmaINS1_35MainloopSm100TmaUmmaWarpSpecializedILi4ELi2ELi4ENS5_IJNS4_1CILi1EEESB_SB_EEEEENS5_IJNSA_ILi64EEENSA_ILi256EEESE_EEENS_10bfloat16_tENS5_IJlSB_lEEESH_SI_NS4_8TiledMMAINS4_8MMA_AtomIJNS4_20SM100_MMA_F16BF16_SSISH_SH_fLi64ELi256ELNS4_4UMMA5MajorE0ELSN_0ELNSM_7ScaleInE0ELSO_0EEEEEENS4_6LayoutISC_NS5_IJNSA_ILi0EEESS_SS_EEEEENS5_IJNS4_10UnderscoreESV_SV_EEEEENS4_13SM90_TMA_LOADENS4_14ComposedLayoutINS4_7SwizzleILi3ELi4ELi3EEENS4_18smem_ptr_flag_bitsILi16EEENSR_INS5_IJNSA_ILi8EEESE_EEENS5_IJSE_SB_EEEEEEEvNS4_8identityESY_S18_vS19_EENS_8epilogue10collective18CollectiveEpilogueINS1B_23Sm100TmaWarpSpecializedILi4ELi2ELi32ELb1ELb0EEEJSG_NS5_IJNSR_ISE_SB_EES1G_EEESH_SI_SH_SI_NS1B_6fusion15FusionCallbacksIS1F_NS1I_17LinearCombinationISH_fSH_fLNS_15FloatRoundStyleE2EEESG_S1H_JEEENS4_5SM1004TMEM4LOAD26SM100_TMEM_LOAD_16dp256b8xESY_S18_NS4_17SM75_U32x4_LDSM_NENS4_14SM90_TMA_STOREES18_NS4_17SM90_U32x4_STSM_NENS4_39AutoVectorizingCopyWithAssumedAlignmentILi128EEEEEEvvEEEEvNT_6ParamsE --------------------------
	.section	.nv.shared._ZN7cutlass13device_kernelINS_4gemm6kernel13GemmUniversalIN4cute5tupleIJiiiiEEENS1_10collective13CollectiveMmaINS1_35MainloopSm100TmaUmmaWarpSpecializedILi4ELi2ELi4ENS5_IJNS4_1CILi1EEESB_SB_EEEEENS5_IJNSA_ILi64EEENSA_ILi256EEESE_EEENS_10bfloat16_tENS5_IJlSB_lEEESH_SI_NS4_8TiledMMAINS4_8MMA_AtomIJNS4_20SM100_MMA_F16BF16_SSISH_SH_fLi64ELi256ELNS4_4UMMA5MajorE0ELSN_0ELNSM_7ScaleInE0ELSO_0EEEEEENS4_6LayoutISC_NS5_IJNSA_ILi0EEESS_SS_EEEEENS5_IJNS4_10UnderscoreESV_SV_EEEEENS4_13SM90_TMA_LOADENS4_14ComposedLayoutINS4_7SwizzleILi3ELi4ELi3EEENS4_18smem_ptr_flag_bitsILi16EEENSR_INS5_IJNSA_ILi8EEESE_EEENS5_IJSE_SB_EEEEEEEvNS4_8identityESY_S18_vS19_EENS_8epilogue10collective18CollectiveEpilogueINS1B_23Sm100TmaWarpSpecializedILi4ELi2ELi32ELb1ELb0EEEJSG_NS5_IJNSR_ISE_SB_EES1G_EEESH_SI_SH_SI_NS1B_6fusion15FusionCallbacksIS1F_NS1I_17LinearCombinationISH_fSH_fLNS_15FloatRoundStyleE2EEESG_S1H_JEEENS4_5SM1004TMEM4LOAD26SM100_TMEM_LOAD_16dp256b8xESY_S18_NS4_17SM75_U32x4_LDSM_NENS4_14SM90_TMA_STOREES18_NS4_17SM90_U32x4_STSM_NENS4_39AutoVectorizingCopyWithAssumedAlignmentILi128EEEEEEvvEEEEvNT_6ParamsE,"aw",@nobits
	.sectionflags	@""
	.align	16
	.zero		1024


//--------------------- .nv.shared.reserved.0     --------------------------
	.section	.nv.shared.reserved.0,"aw",@nobits
	.weak		__nv_reservedSMEM_offset_0_alias
	.size		__nv_reservedSMEM_offset_0_alias, 0, 64
	.other		__nv_reservedSMEM_offset_0_alias,@"STO_CUDA_RESERVED_SHARED STV_DEFAULT"
__nv_reservedSMEM_offset_0_alias:
	.zero		0
.nv.shared.reserved.0:
	.zero		64
	.weak		__nv_reservedSMEM_tcgen05_partition
	.type		__nv_reservedSMEM_tcgen05_partition,@object
	.size		__nv_reservedSMEM_tcgen05_partition,(.L_0 - __nv_reservedSMEM_tcgen05_partition)
__nv_reservedSMEM_tcgen05_partition:
	.zero		32
.L_0:


//--------------------- .nv.global                --------------------------
	.section	.nv.global,"aw",@nobits
.nv.global:
	.type		_ZN40_INTERNAL_d7dedb76_4_k_cu_834edc91_254194cute1_E,@object
	.size		_ZN40_INTERNAL_d7dedb76_4_k_cu_834edc91_254194cute1_E,(_ZN40_INTERNAL_d7dedb76_4_k_cu_834edc91_254194cuda3std3__45__cpo6cbeginE - _ZN40_INTERNAL_d7dedb76_4_k_cu_834edc91_254194cute1_E)
_ZN40_INTERNAL_d7dedb76_4_k_cu_834edc91_254194cute1_E:
	.zero		1
	.type		_ZN40_INTERNAL_d7dedb76_4_k_cu_834edc91_254194cuda3std3__45__cpo6cbeginE,@object
	.size		_ZN40_INTERNAL_d7dedb76_4_k_cu_834edc91_254194cuda3std3__45__cpo6cbeginE,(_ZN40_INTERNAL_d7dedb76_4_k_cu_834edc91_254194cuda3std3__48in_placeE - _ZN40_INTERNAL_d7dedb76_4_k_cu_834edc91_254194cuda3std3__45__cpo6cbeginE)
_ZN40_INTERNAL_d7dedb76_4_k_cu_834edc91_254194cuda3std3__45__cpo6cbeginE:
	.zero		1
	.type		_ZN40_INTERNAL_d7dedb76_4_k_cu_834edc91_254194cuda3std3__48in_placeE,@object
	.size		_ZN40_INTERNAL_d7dedb76_4_k_cu_834edc91_254194cuda3std3__48in_placeE,(_ZN40_INTERNAL_d7dedb76_4_k_cu_834edc91_254194cuda3std6ranges3__45__cpo9iter_moveE - _ZN40_INTERNAL_d7dedb76_4_k_cu_834edc91_254194cuda3std3__48in_placeE)
_ZN40_INTERNAL_d7dedb76_4_k_cu_834edc91_254194cuda3std3__48in_placeE:
	.zero		1
	.type		_ZN40_INTERNAL_d7dedb76_4_k_cu_834edc91_254194cuda3std6ranges3__45__cpo9iter_moveE,@object
	.size		_ZN40_INTERNAL_d7dedb76_4_k_cu_834edc91_254194cuda3std6ranges3__45__cpo9iter_moveE,(_ZN40_INTERNAL_d7dedb76_4_k_cu_834edc91_254194cuda3std3__45__cpo5beginE - _ZN40_INTERNAL_d7dedb76_4_k_cu_834edc91_254194cuda3std6ranges3__45__cpo9iter_moveE)
_ZN40_INTERNAL_d7dedb76_4_k_cu_834edc91_254194cuda3std6ranges3__45__cpo9iter_moveE:
	.zero		1
	.type		_ZN40_INTERNAL_d7dedb76_4_k_cu_834edc91_254194cuda3std3__45__cpo5beginE,@object
	.size		_ZN40_INTERNAL_d7dedb76_4_k_cu_834edc91_254194cuda3std3__45__cpo5beginE,(_ZN40_INTERNAL_d7dedb76_4_k_cu_834edc91_254194cuda3std3__442_GLOBAL__N__d7dedb76_4_k_cu_834edc91_254196ignoreE - _ZN40_INTERNAL_d7dedb76_4_k_cu_834edc91_254194cuda3std3__45__cpo5beginE)
_ZN40_INTERNAL_d7dedb76_4_k_cu_834edc91_254194cuda3std3__45__cpo5beginE:
	.zero		1
	.type		_ZN40_INTERNAL_d7dedb76_4_k_cu_834edc91_254194cuda3std3__442_GLOBAL__N__d7dedb76_4_k_cu_834edc91_254196ignoreE,@object
	.size		_ZN40_INTERNAL_d7dedb76_4_k_cu_834edc91_254194cuda3std3__442_GLOBAL__N__d7dedb76_4_k_cu_834edc91_254196ignoreE,(_ZN40_INTERNAL_d7dedb76_4_k_cu_834edc91_254194cute7productE - _ZN40_INTERNAL_d7dedb76_4_k_cu_834edc91_254194cuda3std3__442_GLOBAL__N__d7dedb76_4_k_cu_834edc91_254196ignoreE)
_ZN40_INTERNAL_d7dedb76_4_k_cu_834edc91_254194cuda3std3__442_GLOBAL__N__d7dedb76_4_k_cu_834edc91_254196ignoreE:
	.zero		1
	.type		_ZN40_INTERNAL_d7dedb76_4_k_cu_834edc91_254194cute7productE,@object
	.size		_ZN40_INTERNAL_d7dedb76_4_k_cu_834edc91_254194cute7productE,(_ZN40_INTERNAL_d7dedb76_4_k_cu_834edc91_254194cuda3std3__45__cpo3endE - _ZN40_INTERNAL_d7dedb76_4_k_cu_834edc91_254194cute7productE)
_ZN40_INTERNAL_d7dedb76_4_k_cu_834edc91_254194cute7productE:
	.zero		1
	.type		_ZN40_INTERNAL_d7dedb76_4_k_cu_834edc91_254194cuda3std3__45__cpo3endE,@object
	.size		_ZN40_INTERNAL_d7dedb76_4_k_cu_834edc91_254194cuda3std3__45__cpo3endE,(_ZN40_INTERNAL_d7dedb76_4_k_cu_834edc91_254194cuda3std3__419piecewise_constructE - _ZN40_INTERNAL_d7dedb76_4_k_cu_834edc91_254194cuda3std3__45__cpo3endE)
_ZN40_INTERNAL_d7dedb76_4_k_cu_834edc91_254194cuda3std3__45__cpo3endE:
	.zero		1
	.type		_ZN40_INTERNAL_d7dedb76_4_k_cu_834edc91_254194cuda3std3__419piecewise_constructE,@object
	.size		_ZN40_INTERNAL_d7dedb76_4_k_cu_834edc91_254194cuda3std3__419piecewise_constructE,(_ZN40_INTERNAL_d7dedb76_4_k_cu_834edc91_254194cuda3std3__45__cpo4cendE - _ZN40_INTERNAL_d7dedb76_4_k_cu_834edc91_254194cuda3std3__419piecewise_constructE)
_ZN40_INTERNAL_d7dedb76_4_k_cu_834edc91_254194cuda3std3__419piecewise_constructE:
	.zero		1
	.type		_ZN40_INTERNAL_d7dedb76_4_k_cu_834edc91_254194cuda3std3__45__cpo4cendE,@object
	.size		_ZN40_INTERNAL_d7dedb76_4_k_cu_834edc91_254194cuda3std3__45__cpo4cendE,(_ZN40_INTERNAL_d7dedb76_4_k_cu_834edc91_254194cuda3std6ranges3__45__cpo4swapE - _ZN40_INTERNAL_d7dedb76_4_k_cu_834edc91_254194cuda3std3__45__cpo4cendE)
_ZN40_INTERNAL_d7dedb76_4_k_cu_834edc91_254194cuda3std3__45__cpo4cendE:
	.zero		1
	.type		_ZN40_INTERNAL_d7dedb76_4_k_cu_834edc91_254194cuda3std6ranges3__45__cpo4swapE,@object
	.size		_ZN40_INTERNAL_d7dedb76_4_k_cu_834edc91_254194cuda3std6ranges3__45__cpo4swapE,(.L_10 - _ZN40_INTERNAL_d7dedb76_4_k_cu_834edc91_254194cuda3std6ranges3__45__cpo4swapE)
_ZN40_INTERNAL_d7dedb76_4_k_cu_834edc91_254194cuda3std6ranges3__45__cpo4swapE:
	.zero		1
.L_10:


//--------------------- .nv.constant0._ZN7cutlass13device_kernelINS_4gemm6kernel13GemmUniversalIN4cute5tupleIJiiiiEEENS1_10collective13CollectiveMmaINS1_35MainloopSm100TmaUmmaWarpSpecializedILi4ELi2ELi4ENS5_IJNS4_1CILi1EEESB_SB_EEEEENS5_IJNSA_ILi64EEENSA_ILi256EEESE_EEENS_10bfloat16_tENS5_IJlSB_lEEESH_SI_NS4_8TiledMMAINS4_8MMA_AtomIJNS4_20SM100_MMA_F16BF16_SSISH_SH_fLi64ELi256ELNS4_4UMMA5MajorE0ELSN_0ELNSM_7ScaleInE0ELSO_0EEEEEENS4_6LayoutISC_NS5_IJNSA_ILi0EEESS_SS_EEEEENS5_IJNS4_10UnderscoreESV_SV_EEEEENS4_13SM90_TMA_LOADENS4_14ComposedLayoutINS4_7SwizzleILi3ELi4ELi3EEENS4_18smem_ptr_flag_bitsILi16EEENSR_INS5_IJNSA_ILi8EEESE_EEENS5_IJSE_SB_EEEEEEEvNS4_8identityESY_S18_vS19_EENS_8epilogue10collective18CollectiveEpilogueINS1B_23Sm100TmaWarpSpecializedILi4ELi2ELi32ELb1ELb0EEEJSG_NS5_IJNSR_ISE_SB_EES1G_EEESH_SI_SH_SI_NS1B_6fusion15FusionCallbacksIS1F_NS1I_17LinearCombinationISH_fSH_fLNS_15FloatRoundStyleE2EEESG_S1H_JEEENS4_5SM1004TMEM4LOAD26SM100_TMEM_LOAD_16dp256b8xESY_S18_NS4_17SM75_U32x4_LDSM_NENS4_14SM90_TMA_STOREES18_NS4_17SM90_U32x4_STSM_NENS4_39AutoVectorizingCopyWithAssumedAlignmentILi128EEEEEEvvEEEEvNT_6ParamsE --------------------------
	.section	.nv.constant0._ZN7cutlass13device_kernelINS_4gemm6kernel13GemmUniversalIN4cute5tupleIJiiiiEEENS1_10collective13CollectiveMmaINS1_35MainloopSm100TmaUmmaWarpSpecializedILi4ELi2ELi4ENS5_IJNS4_1CILi1EEESB_SB_EEEEENS5_IJNSA_ILi64EEENSA_ILi256EEESE_EEENS_10bfloat16_tENS5_IJlSB_lEEESH_SI_NS4_8TiledMMAINS4_8MMA_AtomIJNS4_20SM100_MMA_F16BF16_SSISH_SH_fLi64ELi256ELNS4_4UMMA5MajorE0ELSN_0ELNSM_7ScaleInE0ELSO_0EEEEEENS4_6LayoutISC_NS5_IJNSA_ILi0EEESS_SS_EEEEENS5_IJNS4_10UnderscoreESV_SV_EEEEENS4_13SM90_TMA_LOADENS4_14ComposedLayoutINS4_7SwizzleILi3ELi4ELi3EEENS4_18smem_ptr_flag_bitsILi16EEENSR_INS5_IJNSA_ILi8EEESE_EEENS5_IJSE_SB_EEEEEEEvNS4_8identityESY_S18_vS19_EENS_8epilogue10collective18CollectiveEpilogueINS1B_23Sm100TmaWarpSpecializedILi4ELi2ELi32ELb1ELb0EEEJSG_NS5_IJNSR_ISE_SB_EES1G_EEESH_SI_SH_SI_NS1B_6fusion15FusionCallbacksIS1F_NS1I_17LinearCombinationISH_fSH_fLNS_15FloatRoundStyleE2EEESG_S1H_JEEENS4_5SM1004TMEM4LOAD26SM100_TMEM_LOAD_16dp256b8xESY_S18_NS4_17SM75_U32x4_LDSM_NENS4_14SM90_TMA_STOREES18_NS4_17SM90_U32x4_STSM_NENS4_39AutoVectorizingCopyWithAssumedAlignmentILi128EEEEEEvvEEEEvNT_6ParamsE,"a",@progbits
	.sectionflags	@""
	.align	4
.nv.constant0._ZN7cutlass13device_kernelINS_4gemm6kernel13GemmUniversalIN4cute5tupleIJiiiiEEENS1_10collective13CollectiveMmaINS1_35MainloopSm100TmaUmmaWarpSpecializedILi4ELi2ELi4ENS5_IJNS4_1CILi1EEESB_SB_EEEEENS5_IJNSA_ILi64EEENSA_ILi256EEESE_EEENS_10bfloat16_tENS5_IJlSB_lEEESH_SI_NS4_8TiledMMAINS4_8MMA_AtomIJNS4_20SM100_MMA_F16BF16_SSISH_SH_fLi64ELi256ELNS4_4UMMA5MajorE0ELSN_0ELNSM_7ScaleInE0ELSO_0EEEEEENS4_6LayoutISC_NS5_IJNSA_ILi0EEESS_SS_EEEEENS5_IJNS4_10UnderscoreESV_SV_EEEEENS4_13SM90_TMA_LOADENS4_14ComposedLayoutINS4_7SwizzleILi3ELi4ELi3EEENS4_18smem_ptr_flag_bitsILi16EEENSR_INS5_IJNSA_ILi8EEESE_EEENS5_IJSE_SB_EEEEEEEvNS4_8identityESY_S18_vS19_EENS_8epilogue10collective18CollectiveEpilogueINS1B_23Sm100TmaWarpSpecializedILi4ELi2ELi32ELb1ELb0EEEJSG_NS5_IJNSR_ISE_SB_EES1G_EEESH_SI_SH_SI_NS1B_6fusion15FusionCallbacksIS1F_NS1I_17LinearCombinationISH_fSH_fLNS_15FloatRoundStyleE2EEESG_S1H_JEEENS4_5SM1004TMEM4LOAD26SM100_TMEM_LOAD_16dp256b8xESY_S18_NS4_17SM75_U32x4_LDSM_NENS4_14SM90_TMA_STOREES18_NS4_17SM90_U32x4_STSM_NENS4_39AutoVectorizingCopyWithAssumedAlignmentILi128EEEEEEvvEEEEvNT_6ParamsE:
	.zero		2944


//--------------------- SYMBOLS --------------------------

	.type		.nv.reservedSmem.offset0,@object
	.size		.nv.reservedSmem.offset0,0x4
	.type		.nv.reservedSmem.cap,@object
	.size		.nv.reservedSmem.cap,0x4
	.type		__assertfail,@function
